	.target	sm_90a

	.elftype	@"ET_EXEC"


//--------------------- .note.nv.tkinfo           --------------------------
	.section	.note.nv.tkinfo,"",@"SHT_NOTE"
	.sectionflags	@"SHF_NOTE_NV_TKINFO"
	.tkinfo
        /*0018*/ 	.word	0x00000002
        /*0030*/ 	.string	""
        /*0030*/ 	.string	"ptxas"
        /*0030*/ 	.string	"Cuda compilation tools, release 13.0, V13.0.88"
        /*0030*/ 	.string	"Build cuda_13.0.r13.0/compiler.36424714_0"
        /*0030*/ 	.string	"-arch sm_90a -m 64 "



//--------------------- .note.nv.cuinfo           --------------------------
	.section	.note.nv.cuinfo,"",@"SHT_NOTE"
	.sectionflags	@"SHF_NOTE_NV_CUINFO"
        /*0018*/ 	.short	0x0002
        /*001a*/ 	.short	0x005a
        /*001c*/ 	.short	0x0082
	.zero		2


//--------------------- .nv.info                  --------------------------
	.section	.nv.info,"",@"SHT_CUDA_INFO"
	.align	4


	//----- nvinfo : EIATTR_REGCOUNT
	.align		4
        /*0000*/ 	.byte	0x04, 0x2f
        /*0002*/ 	.short	(.L_12 - .L_11)
	.align		4
.L_11:
        /*0004*/ 	.word	index@(_ZN7cutlass6KernelINS_4gemm6kernel14RankKUniversalINS1_11threadblock13MmaMultistageINS1_9GemmShapeILi32ELi32ELi16EEENS_9transform11threadblock28PredicatedTileAccessIteratorINS_11MatrixShapeILi32ELi16EEEdNS_6layout11ColumnMajorELi1ENS8_31PitchLinearWarpStripedThreadMapINS_16PitchLinearShapeILi32ELi16EEELi128ENSG_ILi16ELi2EEELi1EEENS_5ArrayIdLi1ELb1EEELb0ENSD_9NoPermuteEEENS9_25RegularTileAccessIteratorISC_dNSD_43ColumnMajorTensorOpMultiplicandCongruous64bELi1ESJ_Li8EEELNS_4arch14CacheOperation4KindE0ENSA_INSB_ILi16ELi32EEEdNSD_8RowMajorELi0ESJ_SL_Lb0ESM_EENSO_ISU_dNSD_40RowMajorTensorOpMultiplicandCongruous64bELi0ESJ_Li8EEELST_0EdSV_NS4_9MmaPolicyINS1_4warp11MmaTensorOpINS6_ILi16ELi16ELi16EEEdSP_dSX_dSV_NS10_17MmaTensorOpPolicyINSR_3MmaINS6_ILi8ELi8ELi4EEELi32EdSV_dSE_dSV_NSR_13OpMultiplyAddEEENSB_ILi1ELi1EEEEELi1ELb0EbEENSB_ILi0ELi0EEES1B_Li1EEELi3ELNS1_23SharedMemoryClearOptionE0EbEENS_8epilogue11threadblock8EpilogueIS7_S1A_Li1ENS1G_27PredicatedTileIteratorBlas3INS1G_26OutputTileOptimalThreadMapINS1G_15OutputTileShapeILi32ELi8ELi2ELi1ELi1EEENS1K_ILi1ELi2ELi1ELi1ELi2EEELi128ELi1ELi64EEEdLNS_8BlasModeE1EEENS1F_4warp24FragmentIteratorTensorOpIS12_S15_dNSK_IdLi2ELb1EEESV_EENS1Q_20TileIteratorTensorOpIS12_S15_dSV_EENS1G_18SharedLoadIteratorINS1N_18CompactedThreadMapEdLi8EEENS1F_6thread17LinearCombinationIdLi1EddLNS1Z_9ScaleType4KindE0ELNS_15FloatRoundStyleE2EdEENSB_ILi0ELi4EEELi1ELi1EEENS4_30GemmIdentityThreadblockSwizzleILi1EEELNS_8FillModeE2EEEEEvNT_6ParamsE)
        /*0008*/ 	.word	0x00000050


	//----- nvinfo : EIATTR_FRAME_SIZE
	.align		4
.L_12:
        /*000c*/ 	.byte	0x04, 0x11
        /*000e*/ 	.short	(.L_14 - .L_13)
	.align		4
.L_13:
        /*0010*/ 	.word	index@($__internal_0_$__cuda_sm20_div_u64)
        /*0014*/ 	.word	0x00000000


	//----- nvinfo : EIATTR_FRAME_SIZE
	.align		4
.L_14:
        /*0018*/ 	.byte	0x04, 0x11
        /*001a*/ 	.short	(.L_16 - .L_15)
	.align		4
.L_15:
        /*001c*/ 	.word	index@(_ZN7cutlass6KernelINS_4gemm6kernel14RankKUniversalINS1_11threadblock13MmaMultistageINS1_9GemmShapeILi32ELi32ELi16EEENS_9transform11threadblock28PredicatedTileAccessIteratorINS_11MatrixShapeILi32ELi16EEEdNS_6layout11ColumnMajorELi1ENS8_31PitchLinearWarpStripedThreadMapINS_16PitchLinearShapeILi32ELi16EEELi128ENSG_ILi16ELi2EEELi1EEENS_5ArrayIdLi1ELb1EEELb0ENSD_9NoPermuteEEENS9_25RegularTileAccessIteratorISC_dNSD_43ColumnMajorTensorOpMultiplicandCongruous64bELi1ESJ_Li8EEELNS_4arch14CacheOperation4KindE0ENSA_INSB_ILi16ELi32EEEdNSD_8RowMajorELi0ESJ_SL_Lb0ESM_EENSO_ISU_dNSD_40RowMajorTensorOpMultiplicandCongruous64bELi0ESJ_Li8EEELST_0EdSV_NS4_9MmaPolicyINS1_4warp11MmaTensorOpINS6_ILi16ELi16ELi16EEEdSP_dSX_dSV_NS10_17MmaTensorOpPolicyINSR_3MmaINS6_ILi8ELi8ELi4EEELi32EdSV_dSE_dSV_NSR_13OpMultiplyAddEEENSB_ILi1ELi1EEEEELi1ELb0EbEENSB_ILi0ELi0EEES1B_Li1EEELi3ELNS1_23SharedMemoryClearOptionE0EbEENS_8epilogue11threadblock8EpilogueIS7_S1A_Li1ENS1G_27PredicatedTileIteratorBlas3INS1G_26OutputTileOptimalThreadMapINS1G_15OutputTileShapeILi32ELi8ELi2ELi1ELi1EEENS1K_ILi1ELi2ELi1ELi1ELi2EEELi128ELi1ELi64EEEdLNS_8BlasModeE1EEENS1F_4warp24FragmentIteratorTensorOpIS12_S15_dNSK_IdLi2ELb1EEESV_EENS1Q_20TileIteratorTensorOpIS12_S15_dSV_EENS1G_18SharedLoadIteratorINS1N_18CompactedThreadMapEdLi8EEENS1F_6thread17LinearCombinationIdLi1EddLNS1Z_9ScaleType4KindE0ELNS_15FloatRoundStyleE2EdEENSB_ILi0ELi4EEELi1ELi1EEENS4_30GemmIdentityThreadblockSwizzleILi1EEELNS_8FillModeE2EEEEEvNT_6ParamsE)
        /*0020*/ 	.word	0x00000000


	//----- nvinfo : EIATTR_MIN_STACK_SIZE
	.align		4
.L_16:
        /*0024*/ 	.byte	0x04, 0x12
        /*0026*/ 	.short	(.L_18 - .L_17)
	.align		4
.L_17:
        /*0028*/ 	.word	index@(_ZN7cutlass6KernelINS_4gemm6kernel14RankKUniversalINS1_11threadblock13MmaMultistageINS1_9GemmShapeILi32ELi32ELi16EEENS_9transform11threadblock28PredicatedTileAccessIteratorINS_11MatrixShapeILi32ELi16EEEdNS_6layout11ColumnMajorELi1ENS8_31PitchLinearWarpStripedThreadMapINS_16PitchLinearShapeILi32ELi16EEELi128ENSG_ILi16ELi2EEELi1EEENS_5ArrayIdLi1ELb1EEELb0ENSD_9NoPermuteEEENS9_25RegularTileAccessIteratorISC_dNSD_43ColumnMajorTensorOpMultiplicandCongruous64bELi1ESJ_Li8EEELNS_4arch14CacheOperation4KindE0ENSA_INSB_ILi16ELi32EEEdNSD_8RowMajorELi0ESJ_SL_Lb0ESM_EENSO_ISU_dNSD_40RowMajorTensorOpMultiplicandCongruous64bELi0ESJ_Li8EEELST_0EdSV_NS4_9MmaPolicyINS1_4warp11MmaTensorOpINS6_ILi16ELi16ELi16EEEdSP_dSX_dSV_NS10_17MmaTensorOpPolicyINSR_3MmaINS6_ILi8ELi8ELi4EEELi32EdSV_dSE_dSV_NSR_13OpMultiplyAddEEENSB_ILi1ELi1EEEEELi1ELb0EbEENSB_ILi0ELi0EEES1B_Li1EEELi3ELNS1_23SharedMemoryClearOptionE0EbEENS_8epilogue11threadblock8EpilogueIS7_S1A_Li1ENS1G_27PredicatedTileIteratorBlas3INS1G_26OutputTileOptimalThreadMapINS1G_15OutputTileShapeILi32ELi8ELi2ELi1ELi1EEENS1K_ILi1ELi2ELi1ELi1ELi2EEELi128ELi1ELi64EEEdLNS_8BlasModeE1EEENS1F_4warp24FragmentIteratorTensorOpIS12_S15_dNSK_IdLi2ELb1EEESV_EENS1Q_20TileIteratorTensorOpIS12_S15_dSV_EENS1G_18SharedLoadIteratorINS1N_18CompactedThreadMapEdLi8EEENS1F_6thread17LinearCombinationIdLi1EddLNS1Z_9ScaleType4KindE0ELNS_15FloatRoundStyleE2EdEENSB_ILi0ELi4EEELi1ELi1EEENS4_30GemmIdentityThreadblockSwizzleILi1EEELNS_8FillModeE2EEEEEvNT_6ParamsE)
        /*002c*/ 	.word	0x00000000
.L_18:


//--------------------- .nv.compat                --------------------------
	.section	.nv.compat,"",@"SHT_CUDA_COMPAT_INFO"
	.align	4
        /*0000*/ 	.byte	0x02, 0x09, 0x01, 0x00, 0x02, 0x02, 0x01, 0x00, 0x02, 0x05, 0x05, 0x00, 0x03, 0x07, 0x01, 0x01
        /*0010*/ 	.byte	0x02, 0x03, 0x00, 0x00, 0x02, 0x06, 0x01, 0x00, 0x04, 0x0b, 0x08, 0x00, 0x00, 0x00, 0x00, 0x00
        /*0020*/ 	.byte	0x00, 0x00, 0x00, 0x00


//--------------------- .nv.info._ZN7cutlass6KernelINS_4gemm6kernel14RankKUniversalINS1_11threadblock13MmaMultistageINS1_9GemmShapeILi32ELi32ELi16EEENS_9transform11threadblock28PredicatedTileAccessIteratorINS_11MatrixShapeILi32ELi16EEEdNS_6layout11ColumnMajorELi1ENS8_31PitchLinearWarpStripedThreadMapINS_16PitchLinearShapeILi32ELi16EEELi128ENSG_ILi16ELi2EEELi1EEENS_5ArrayIdLi1ELb1EEELb0ENSD_9NoPermuteEEENS9_25RegularTileAccessIteratorISC_dNSD_43ColumnMajorTensorOpMultiplicandCongruous64bELi1ESJ_Li8EEELNS_4arch14CacheOperation4KindE0ENSA_INSB_ILi16ELi32EEEdNSD_8RowMajorELi0ESJ_SL_Lb0ESM_EENSO_ISU_dNSD_40RowMajorTensorOpMultiplicandCongruous64bELi0ESJ_Li8EEELST_0EdSV_NS4_9MmaPolicyINS1_4warp11MmaTensorOpINS6_ILi16ELi16ELi16EEEdSP_dSX_dSV_NS10_17MmaTensorOpPolicyINSR_3MmaINS6_ILi8ELi8ELi4EEELi32EdSV_dSE_dSV_NSR_13OpMultiplyAddEEENSB_ILi1ELi1EEEEELi1ELb0EbEENSB_ILi0ELi0EEES1B_Li1EEELi3ELNS1_23SharedMemoryClearOptionE0EbEENS_8epilogue11threadblock8EpilogueIS7_S1A_Li1ENS1G_27PredicatedTileIteratorBlas3INS1G_26OutputTileOptimalThreadMapINS1G_15OutputTileShapeILi32ELi8ELi2ELi1ELi1EEENS1K_ILi1ELi2ELi1ELi1ELi2EEELi128ELi1ELi64EEEdLNS_8BlasModeE1EEENS1F_4warp24FragmentIteratorTensorOpIS12_S15_dNSK_IdLi2ELb1EEESV_EENS1Q_20TileIteratorTensorOpIS12_S15_dSV_EENS1G_18SharedLoadIteratorINS1N_18CompactedThreadMapEdLi8EEENS1F_6thread17LinearCombinationIdLi1EddLNS1Z_9ScaleType4KindE0ELNS_15FloatRoundStyleE2EdEENSB_ILi0ELi4EEELi1ELi1EEENS4_30GemmIdentityThreadblockSwizzleILi1EEELNS_8FillModeE2EEEEEvNT_6ParamsE --------------------------
	.section	.nv.info._ZN7cutlass6KernelINS_4gemm6kernel14RankKUniversalINS1_11threadblock13MmaMultistageINS1_9GemmShapeILi32ELi32ELi16EEENS_9transform11threadblock28PredicatedTileAccessIteratorINS_11MatrixShapeILi32ELi16EEEdNS_6layout11ColumnMajorELi1ENS8_31PitchLinearWarpStripedThreadMapINS_16PitchLinearShapeILi32ELi16EEELi128ENSG_ILi16ELi2EEELi1EEENS_5ArrayIdLi1ELb1EEELb0ENSD_9NoPermuteEEENS9_25RegularTileAccessIteratorISC_dNSD_43ColumnMajorTensorOpMultiplicandCongruous64bELi1ESJ_Li8EEELNS_4arch14CacheOperation4KindE0ENSA_INSB_ILi16ELi32EEEdNSD_8RowMajorELi0ESJ_SL_Lb0ESM_EENSO_ISU_dNSD_40RowMajorTensorOpMultiplicandCongruous64bELi0ESJ_Li8EEELST_0EdSV_NS4_9MmaPolicyINS1_4warp11MmaTensorOpINS6_ILi16ELi16ELi16EEEdSP_dSX_dSV_NS10_17MmaTensorOpPolicyINSR_3MmaINS6_ILi8ELi8ELi4EEELi32EdSV_dSE_dSV_NSR_13OpMultiplyAddEEENSB_ILi1ELi1EEEEELi1ELb0EbEENSB_ILi0ELi0EEES1B_Li1EEELi3ELNS1_23SharedMemoryClearOptionE0EbEENS_8epilogue11threadblock8EpilogueIS7_S1A_Li1ENS1G_27PredicatedTileIteratorBlas3INS1G_26OutputTileOptimalThreadMapINS1G_15OutputTileShapeILi32ELi8ELi2ELi1ELi1EEENS1K_ILi1ELi2ELi1ELi1ELi2EEELi128ELi1ELi64EEEdLNS_8BlasModeE1EEENS1F_4warp24FragmentIteratorTensorOpIS12_S15_dNSK_IdLi2ELb1EEESV_EENS1Q_20TileIteratorTensorOpIS12_S15_dSV_EENS1G_18SharedLoadIteratorINS1N_18CompactedThreadMapEdLi8EEENS1F_6thread17LinearCombinationIdLi1EddLNS1Z_9ScaleType4KindE0ELNS_15FloatRoundStyleE2EdEENSB_ILi0ELi4EEELi1ELi1EEENS4_30GemmIdentityThreadblockSwizzleILi1EEELNS_8FillModeE2EEEEEvNT_6ParamsE,"",@"SHT_CUDA_INFO"
	.sectionflags	@""
	.align	4


	//----- nvinfo : EIATTR_CUDA_API_VERSION
	.align		4
        /*0000*/ 	.byte	0x04, 0x37
        /*0002*/ 	.short	(.L_20 - .L_19)
.L_19:
        /*0004*/ 	.word	0x00000082


	//----- nvinfo : EIATTR_KPARAM_INFO
	.align		4
.L_20:
        /*0008*/ 	.byte	0x04, 0x17
        /*000a*/ 	.short	(.L_22 - .L_21)
.L_21:
        /*000c*/ 	.word	0x00000000
        /*0010*/ 	.short	0x0000
        /*0012*/ 	.short	0x0000
        /*0014*/ 	.byte	0x00, 0xf0, 0xc1, 0x05


	//----- nvinfo : EIATTR_SPARSE_MMA_MASK
	.align		4
.L_22:
        /*0018*/ 	.byte	0x03, 0x50
        /*001a*/ 	.short	0x0000


	//----- nvinfo : EIATTR_MAXREG_COUNT
	.align		4
        /*001c*/ 	.byte	0x03, 0x1b
        /*001e*/ 	.short	0x00ff


	//----- nvinfo : EIATTR_NUM_BARRIERS
	.align		4
        /*0020*/ 	.byte	0x02, 0x4c
        /*0022*/ 	.byte	0x01
	.zero		1


	//----- nvinfo : EIATTR_MERCURY_ISA_VERSION
	.align		4
        /*0024*/ 	.byte	0x03, 0x5f
        /*0026*/ 	.short	0x0101


	//----- nvinfo : EIATTR_COOP_GROUP_MASK_REGIDS
	.align		4
        /*0028*/ 	.byte	0x04, 0x29
        /*002a*/ 	.short	(.L_24 - .L_23)


	//   ....[0]....
.L_23:
        /*002c*/ 	.word	0xffffffff


	//----- nvinfo : EIATTR_COOP_GROUP_INSTR_OFFSETS
	.align		4
.L_24:
        /*0030*/ 	.byte	0x04, 0x28
        /*0032*/ 	.short	(.L_26 - .L_25)


	//   ....[0]....
.L_25:
        /*0034*/ 	.word	0x00001040


	//----- nvinfo : EIATTR_EXIT_INSTR_OFFSETS
	.align		4
.L_26:
        /*0038*/ 	.byte	0x04, 0x1c
        /*003a*/ 	.short	(.L_28 - .L_27)


	//   ....[0]....
.L_27:
        /*003c*/ 	.word	0x00000110


	//   ....[1]....
        /*0040*/ 	.word	0x00000160


	//   ....[2]....
        /*0044*/ 	.word	0x000001a0


	//   ....[3]....
        /*0048*/ 	.word	0x000091e0


	//   ....[4]....
        /*004c*/ 	.word	0x00009250


	//   ....[5]....
        /*0050*/ 	.word	0x000093b0


	//----- nvinfo : EIATTR_CRS_STACK_SIZE
	.align		4
.L_28:
        /*0054*/ 	.byte	0x04, 0x1e
        /*0056*/ 	.short	(.L_30 - .L_29)
.L_29:
        /*0058*/ 	.word	0x00000000


	//----- nvinfo : EIATTR_CBANK_PARAM_SIZE
	.align		4
.L_30:
        /*005c*/ 	.byte	0x03, 0x19
        /*005e*/ 	.short	0x0170


	//----- nvinfo : EIATTR_PARAM_CBANK
	.align		4
        /*0060*/ 	.byte	0x04, 0x0a
        /*0062*/ 	.short	(.L_32 - .L_31)
	.align		4
.L_31:
        /*0064*/ 	.word	index@(.nv.constant0._ZN7cutlass6KernelINS_4gemm6kernel14RankKUniversalINS1_11threadblock13MmaMultistageINS1_9GemmShapeILi32ELi32ELi16EEENS_9transform11threadblock28PredicatedTileAccessIteratorINS_11MatrixShapeILi32ELi16EEEdNS_6layout11ColumnMajorELi1ENS8_31PitchLinearWarpStripedThreadMapINS_16PitchLinearShapeILi32ELi16EEELi128ENSG_ILi16ELi2EEELi1EEENS_5ArrayIdLi1ELb1EEELb0ENSD_9NoPermuteEEENS9_25RegularTileAccessIteratorISC_dNSD_43ColumnMajorTensorOpMultiplicandCongruous64bELi1ESJ_Li8EEELNS_4arch14CacheOperation4KindE0ENSA_INSB_ILi16ELi32EEEdNSD_8RowMajorELi0ESJ_SL_Lb0ESM_EENSO_ISU_dNSD_40RowMajorTensorOpMultiplicandCongruous64bELi0ESJ_Li8EEELST_0EdSV_NS4_9MmaPolicyINS1_4warp11MmaTensorOpINS6_ILi16ELi16ELi16EEEdSP_dSX_dSV_NS10_17MmaTensorOpPolicyINSR_3MmaINS6_ILi8ELi8ELi4EEELi32EdSV_dSE_dSV_NSR_13OpMultiplyAddEEENSB_ILi1ELi1EEEEELi1ELb0EbEENSB_ILi0ELi0EEES1B_Li1EEELi3ELNS1_23SharedMemoryClearOptionE0EbEENS_8epilogue11threadblock8EpilogueIS7_S1A_Li1ENS1G_27PredicatedTileIteratorBlas3INS1G_26OutputTileOptimalThreadMapINS1G_15OutputTileShapeILi32ELi8ELi2ELi1ELi1EEENS1K_ILi1ELi2ELi1ELi1ELi2EEELi128ELi1ELi64EEEdLNS_8BlasModeE1EEENS1F_4warp24FragmentIteratorTensorOpIS12_S15_dNSK_IdLi2ELb1EEESV_EENS1Q_20TileIteratorTensorOpIS12_S15_dSV_EENS1G_18SharedLoadIteratorINS1N_18CompactedThreadMapEdLi8EEENS1F_6thread17LinearCombinationIdLi1EddLNS1Z_9ScaleType4KindE0ELNS_15FloatRoundStyleE2EdEENSB_ILi0ELi4EEELi1ELi1EEENS4_30GemmIdentityThreadblockSwizzleILi1EEELNS_8FillModeE2EEEEEvNT_6ParamsE)
        /*0068*/ 	.short	0x0210
        /*006a*/ 	.short	0x0170


	//----- nvinfo : EIATTR_SW_WAR
	.align		4
.L_32:
        /*006c*/ 	.byte	0x04, 0x36
        /*006e*/ 	.short	(.L_34 - .L_33)
.L_33:
        /*0070*/ 	.word	0x00000008
.L_34:


//--------------------- .nv.callgraph             --------------------------
	.section	.nv.callgraph,"",@"SHT_CUDA_CALLGRAPH"
	.align	4
	.sectionentsize	8
	.align		4
        /*0000*/ 	.word	0x00000000
	.align		4
        /*0004*/ 	.word	0xffffffff
	.align		4
        /*0008*/ 	.word	0x00000000
	.align		4
        /*000c*/ 	.word	0xfffffffe
	.align		4
        /*0010*/ 	.word	0x00000000
	.align		4
        /*0014*/ 	.word	0xfffffffd
	.align		4
        /*0018*/ 	.word	0x00000000
	.align		4
        /*001c*/ 	.word	0xfffffffc


//--------------------- .nv.constant4             --------------------------
	.section	.nv.constant4,"a",@progbits
	.align	8
	.align		8
.nv.constant4:
        /*0000*/ 	.dword	_ZN39_INTERNAL_03148f2f_4_k_cu_02ab8d16_32244cuda3std3__45__cpo5beginE
	.align		8
        /*0008*/ 	.dword	_ZN39_INTERNAL_03148f2f_4_k_cu_02ab8d16_32244cuda3std3__45__cpo3endE
	.align		8
        /*0010*/ 	.dword	_ZN39_INTERNAL_03148f2f_4_k_cu_02ab8d16_32244cuda3std3__45__cpo6cbeginE
	.align		8
        /*0018*/ 	.dword	_ZN39_INTERNAL_03148f2f_4_k_cu_02ab8d16_32244cuda3std3__45__cpo4cendE
	.align		8
        /*0020*/ 	.dword	_ZN39_INTERNAL_03148f2f_4_k_cu_02ab8d16_32244cuda3std3__441_GLOBAL__N__03148f2f_4_k_cu_02ab8d16_32246ignoreE
	.align		8
        /*0028*/ 	.dword	_ZN39_INTERNAL_03148f2f_4_k_cu_02ab8d16_32244cuda3std3__419piecewise_constructE
	.align		8
        /*0030*/ 	.dword	_ZN39_INTERNAL_03148f2f_4_k_cu_02ab8d16_32244cuda3std3__48in_placeE
	.align		8
        /*0038*/ 	.dword	_ZN39_INTERNAL_03148f2f_4_k_cu_02ab8d16_32244cuda3std6ranges3__45__cpo4swapE
	.align		8
        /*0040*/ 	.dword	_ZN39_INTERNAL_03148f2f_4_k_cu_02ab8d16_32244cuda3std6ranges3__45__cpo9iter_moveE
	.align		8
        /*0048*/ 	.dword	_ZN39_INTERNAL_03148f2f_4_k_cu_02ab8d16_32244cute7productE
	.align		8
        /*0050*/ 	.dword	_ZN39_INTERNAL_03148f2f_4_k_cu_02ab8d16_32244cute1_E


//--------------------- .text._ZN7cutlass6KernelINS_4gemm6kernel14RankKUniversalINS1_11threadblock13MmaMultistageINS1_9GemmShapeILi32ELi32ELi16EEENS_9transform11threadblock28PredicatedTileAccessIteratorINS_11MatrixShapeILi32ELi16EEEdNS_6layout11ColumnMajorELi1ENS8_31PitchLinearWarpStripedThreadMapINS_16PitchLinearShapeILi32ELi16EEELi128ENSG_ILi16ELi2EEELi1EEENS_5ArrayIdLi1ELb1EEELb0ENSD_9NoPermuteEEENS9_25RegularTileAccessIteratorISC_dNSD_43ColumnMajorTensorOpMultiplicandCongruous64bELi1ESJ_Li8EEELNS_4arch14CacheOperation4KindE0ENSA_INSB_ILi16ELi32EEEdNSD_8RowMajorELi0ESJ_SL_Lb0ESM_EENSO_ISU_dNSD_40RowMajorTensorOpMultiplicandCongruous64bELi0ESJ_Li8EEELST_0EdSV_NS4_9MmaPolicyINS1_4warp11MmaTensorOpINS6_ILi16ELi16ELi16EEEdSP_dSX_dSV_NS10_17MmaTensorOpPolicyINSR_3MmaINS6_ILi8ELi8ELi4EEELi32EdSV_dSE_dSV_NSR_13OpMultiplyAddEEENSB_ILi1ELi1EEEEELi1ELb0EbEENSB_ILi0ELi0EEES1B_Li1EEELi3ELNS1_23SharedMemoryClearOptionE0EbEENS_8epilogue11threadblock8EpilogueIS7_S1A_Li1ENS1G_27PredicatedTileIteratorBlas3INS1G_26OutputTileOptimalThreadMapINS1G_15OutputTileShapeILi32ELi8ELi2ELi1ELi1EEENS1K_ILi1ELi2ELi1ELi1ELi2EEELi128ELi1ELi64EEEdLNS_8BlasModeE1EEENS1F_4warp24FragmentIteratorTensorOpIS12_S15_dNSK_IdLi2ELb1EEESV_EENS1Q_20TileIteratorTensorOpIS12_S15_dSV_EENS1G_18SharedLoadIteratorINS1N_18CompactedThreadMapEdLi8EEENS1F_6thread17LinearCombinationIdLi1EddLNS1Z_9ScaleType4KindE0ELNS_15FloatRoundStyleE2EdEENSB_ILi0ELi4EEELi1ELi1EEENS4_30GemmIdentityThreadblockSwizzleILi1EEELNS_8FillModeE2EEEEEvNT_6ParamsE --------------------------
	.section	.text._ZN7cutlass6KernelINS_4gemm6kernel14RankKUniversalINS1_11threadblock13MmaMultistageINS1_9GemmShapeILi32ELi32ELi16EEENS_9transform11threadblock28PredicatedTileAccessIteratorINS_11MatrixShapeILi32ELi16EEEdNS_6layout11ColumnMajorELi1ENS8_31PitchLinearWarpStripedThreadMapINS_16PitchLinearShapeILi32ELi16EEELi128ENSG_ILi16ELi2EEELi1EEENS_5ArrayIdLi1ELb1EEELb0ENSD_9NoPermuteEEENS9_25RegularTileAccessIteratorISC_dNSD_43ColumnMajorTensorOpMultiplicandCongruous64bELi1ESJ_Li8EEELNS_4arch14CacheOperation4KindE0ENSA_INSB_ILi16ELi32EEEdNSD_8RowMajorELi0ESJ_SL_Lb0ESM_EENSO_ISU_dNSD_40RowMajorTensorOpMultiplicandCongruous64bELi0ESJ_Li8EEELST_0EdSV_NS4_9MmaPolicyINS1_4warp11MmaTensorOpINS6_ILi16ELi16ELi16EEEdSP_dSX_dSV_NS10_17MmaTensorOpPolicyINSR_3MmaINS6_ILi8ELi8ELi4EEELi32EdSV_dSE_dSV_NSR_13OpMultiplyAddEEENSB_ILi1ELi1EEEEELi1ELb0EbEENSB_ILi0ELi0EEES1B_Li1EEELi3ELNS1_23SharedMemoryClearOptionE0EbEENS_8epilogue11threadblock8EpilogueIS7_S1A_Li1ENS1G_27PredicatedTileIteratorBlas3INS1G_26OutputTileOptimalThreadMapINS1G_15OutputTileShapeILi32ELi8ELi2ELi1ELi1EEENS1K_ILi1ELi2ELi1ELi1ELi2EEELi128ELi1ELi64EEEdLNS_8BlasModeE1EEENS1F_4warp24FragmentIteratorTensorOpIS12_S15_dNSK_IdLi2ELb1EEESV_EENS1Q_20TileIteratorTensorOpIS12_S15_dSV_EENS1G_18SharedLoadIteratorINS1N_18CompactedThreadMapEdLi8EEENS1F_6thread17LinearCombinationIdLi1EddLNS1Z_9ScaleType4KindE0ELNS_15FloatRoundStyleE2EdEENSB_ILi0ELi4EEELi1ELi1EEENS4_30GemmIdentityThreadblockSwizzleILi1EEELNS_8FillModeE2EEEEEvNT_6ParamsE,"ax",@progbits
	.align	128
.text._ZN7cutlass6KernelINS_4gemm6kernel14RankKUniversalINS1_11threadblock13MmaMultistageINS1_9GemmShapeILi32ELi32ELi16EEENS_9transform11threadblock28PredicatedTileAccessIteratorINS_11MatrixShapeILi32ELi16EEEdNS_6layout11ColumnMajorELi1ENS8_31PitchLinearWarpStripedThreadMapINS_16PitchLinearShapeILi32ELi16EEELi128ENSG_ILi16ELi2EEELi1EEENS_5ArrayIdLi1ELb1EEELb0ENSD_9NoPermuteEEENS9_25RegularTileAccessIteratorISC_dNSD_43ColumnMajorTensorOpMultiplicandCongruous64bELi1ESJ_Li8EEELNS_4arch14CacheOperation4KindE0ENSA_INSB_ILi16ELi32EEEdNSD_8RowMajorELi0ESJ_SL_Lb0ESM_EENSO_ISU_dNSD_40RowMajorTensorOpMultiplicandCongruous64bELi0ESJ_Li8EEELST_0EdSV_NS4_9MmaPolicyINS1_4warp11MmaTensorOpINS6_ILi16ELi16ELi16EEEdSP_dSX_dSV_NS10_17MmaTensorOpPolicyINSR_3MmaINS6_ILi8ELi8ELi4EEELi32EdSV_dSE_dSV_NSR_13OpMultiplyAddEEENSB_ILi1ELi1EEEEELi1ELb0EbEENSB_ILi0ELi0EEES1B_Li1EEELi3ELNS1_23SharedMemoryClearOptionE0EbEENS_8epilogue11threadblock8EpilogueIS7_S1A_Li1ENS1G_27PredicatedTileIteratorBlas3INS1G_26OutputTileOptimalThreadMapINS1G_15OutputTileShapeILi32ELi8ELi2ELi1ELi1EEENS1K_ILi1ELi2ELi1ELi1ELi2EEELi128ELi1ELi64EEEdLNS_8BlasModeE1EEENS1F_4warp24FragmentIteratorTensorOpIS12_S15_dNSK_IdLi2ELb1EEESV_EENS1Q_20TileIteratorTensorOpIS12_S15_dSV_EENS1G_18SharedLoadIteratorINS1N_18CompactedThreadMapEdLi8EEENS1F_6thread17LinearCombinationIdLi1EddLNS1Z_9ScaleType4KindE0ELNS_15FloatRoundStyleE2EdEENSB_ILi0ELi4EEELi1ELi1EEENS4_30GemmIdentityThreadblockSwizzleILi1EEELNS_8FillModeE2EEEEEvNT_6ParamsE:
        .type           _ZN7cutlass6KernelINS_4gemm6kernel14RankKUniversalINS1_11threadblock13MmaMultistageINS1_9GemmShapeILi32ELi32ELi16EEENS_9transform11threadblock28PredicatedTileAccessIteratorINS_11MatrixShapeILi32ELi16EEEdNS_6layout11ColumnMajorELi1ENS8_31PitchLinearWarpStripedThreadMapINS_16PitchLinearShapeILi32ELi16EEELi128ENSG_ILi16ELi2EEELi1EEENS_5ArrayIdLi1ELb1EEELb0ENSD_9NoPermuteEEENS9_25RegularTileAccessIteratorISC_dNSD_43ColumnMajorTensorOpMultiplicandCongruous64bELi1ESJ_Li8EEELNS_4arch14CacheOperation4KindE0ENSA_INSB_ILi16ELi32EEEdNSD_8RowMajorELi0ESJ_SL_Lb0ESM_EENSO_ISU_dNSD_40RowMajorTensorOpMultiplicandCongruous64bELi0ESJ_Li8EEELST_0EdSV_NS4_9MmaPolicyINS1_4warp11MmaTensorOpINS6_ILi16ELi16ELi16EEEdSP_dSX_dSV_NS10_17MmaTensorOpPolicyINSR_3MmaINS6_ILi8ELi8ELi4EEELi32EdSV_dSE_dSV_NSR_13OpMultiplyAddEEENSB_ILi1ELi1EEEEELi1ELb0EbEENSB_ILi0ELi0EEES1B_Li1EEELi3ELNS1_23SharedMemoryClearOptionE0EbEENS_8epilogue11threadblock8EpilogueIS7_S1A_Li1ENS1G_27PredicatedTileIteratorBlas3INS1G_26OutputTileOptimalThreadMapINS1G_15OutputTileShapeILi32ELi8ELi2ELi1ELi1EEENS1K_ILi1ELi2ELi1ELi1ELi2EEELi128ELi1ELi64EEEdLNS_8BlasModeE1EEENS1F_4warp24FragmentIteratorTensorOpIS12_S15_dNSK_IdLi2ELb1EEESV_EENS1Q_20TileIteratorTensorOpIS12_S15_dSV_EENS1G_18SharedLoadIteratorINS1N_18CompactedThreadMapEdLi8EEENS1F_6thread17LinearCombinationIdLi1EddLNS1Z_9ScaleType4KindE0ELNS_15FloatRoundStyleE2EdEENSB_ILi0ELi4EEELi1ELi1EEENS4_30GemmIdentityThreadblockSwizzleILi1EEELNS_8FillModeE2EEEEEvNT_6ParamsE,@function
        .size           _ZN7cutlass6KernelINS_4gemm6kernel14RankKUniversalINS1_11threadblock13MmaMultistageINS1_9GemmShapeILi32ELi32ELi16EEENS_9transform11threadblock28PredicatedTileAccessIteratorINS_11MatrixShapeILi32ELi16EEEdNS_6layout11ColumnMajorELi1ENS8_31PitchLinearWarpStripedThreadMapINS_16PitchLinearShapeILi32ELi16EEELi128ENSG_ILi16ELi2EEELi1EEENS_5ArrayIdLi1ELb1EEELb0ENSD_9NoPermuteEEENS9_25RegularTileAccessIteratorISC_dNSD_43ColumnMajorTensorOpMultiplicandCongruous64bELi1ESJ_Li8EEELNS_4arch14CacheOperation4KindE0ENSA_INSB_ILi16ELi32EEEdNSD_8RowMajorELi0ESJ_SL_Lb0ESM_EENSO_ISU_dNSD_40RowMajorTensorOpMultiplicandCongruous64bELi0ESJ_Li8EEELST_0EdSV_NS4_9MmaPolicyINS1_4warp11MmaTensorOpINS6_ILi16ELi16ELi16EEEdSP_dSX_dSV_NS10_17MmaTensorOpPolicyINSR_3MmaINS6_ILi8ELi8ELi4EEELi32EdSV_dSE_dSV_NSR_13OpMultiplyAddEEENSB_ILi1ELi1EEEEELi1ELb0EbEENSB_ILi0ELi0EEES1B_Li1EEELi3ELNS1_23SharedMemoryClearOptionE0EbEENS_8epilogue11threadblock8EpilogueIS7_S1A_Li1ENS1G_27PredicatedTileIteratorBlas3INS1G_26OutputTileOptimalThreadMapINS1G_15OutputTileShapeILi32ELi8ELi2ELi1ELi1EEENS1K_ILi1ELi2ELi1ELi1ELi2EEELi128ELi1ELi64EEEdLNS_8BlasModeE1EEENS1F_4warp24FragmentIteratorTensorOpIS12_S15_dNSK_IdLi2ELb1EEESV_EENS1Q_20TileIteratorTensorOpIS12_S15_dSV_EENS1G_18SharedLoadIteratorINS1N_18CompactedThreadMapEdLi8EEENS1F_6thread17LinearCombinationIdLi1EddLNS1Z_9ScaleType4KindE0ELNS_15FloatRoundStyleE2EdEENSB_ILi0ELi4EEELi1ELi1EEENS4_30GemmIdentityThreadblockSwizzleILi1EEELNS_8FillModeE2EEEEEvNT_6ParamsE,(.L_x_107 - _ZN7cutlass6KernelINS_4gemm6kernel14RankKUniversalINS1_11threadblock13MmaMultistageINS1_9GemmShapeILi32ELi32ELi16EEENS_9transform11threadblock28PredicatedTileAccessIteratorINS_11MatrixShapeILi32ELi16EEEdNS_6layout11ColumnMajorELi1ENS8_31PitchLinearWarpStripedThreadMapINS_16PitchLinearShapeILi32ELi16EEELi128ENSG_ILi16ELi2EEELi1EEENS_5ArrayIdLi1ELb1EEELb0ENSD_9NoPermuteEEENS9_25RegularTileAccessIteratorISC_dNSD_43ColumnMajorTensorOpMultiplicandCongruous64bELi1ESJ_Li8EEELNS_4arch14CacheOperation4KindE0ENSA_INSB_ILi16ELi32EEEdNSD_8RowMajorELi0ESJ_SL_Lb0ESM_EENSO_ISU_dNSD_40RowMajorTensorOpMultiplicandCongruous64bELi0ESJ_Li8EEELST_0EdSV_NS4_9MmaPolicyINS1_4warp11MmaTensorOpINS6_ILi16ELi16ELi16EEEdSP_dSX_dSV_NS10_17MmaTensorOpPolicyINSR_3MmaINS6_ILi8ELi8ELi4EEELi32EdSV_dSE_dSV_NSR_13OpMultiplyAddEEENSB_ILi1ELi1EEEEELi1ELb0EbEENSB_ILi0ELi0EEES1B_Li1EEELi3ELNS1_23SharedMemoryClearOptionE0EbEENS_8epilogue11threadblock8EpilogueIS7_S1A_Li1ENS1G_27PredicatedTileIteratorBlas3INS1G_26OutputTileOptimalThreadMapINS1G_15OutputTileShapeILi32ELi8ELi2ELi1ELi1EEENS1K_ILi1ELi2ELi1ELi1ELi2EEELi128ELi1ELi64EEEdLNS_8BlasModeE1EEENS1F_4warp24FragmentIteratorTensorOpIS12_S15_dNSK_IdLi2ELb1EEESV_EENS1Q_20TileIteratorTensorOpIS12_S15_dSV_EENS1G_18SharedLoadIteratorINS1N_18CompactedThreadMapEdLi8EEENS1F_6thread17LinearCombinationIdLi1EddLNS1Z_9ScaleType4KindE0ELNS_15FloatRoundStyleE2EdEENSB_ILi0ELi4EEELi1ELi1EEENS4_30GemmIdentityThreadblockSwizzleILi1EEELNS_8FillModeE2EEEEEvNT_6ParamsE)
        .other          _ZN7cutlass6KernelINS_4gemm6kernel14RankKUniversalINS1_11threadblock13MmaMultistageINS1_9GemmShapeILi32ELi32ELi16EEENS_9transform11threadblock28PredicatedTileAccessIteratorINS_11MatrixShapeILi32ELi16EEEdNS_6layout11ColumnMajorELi1ENS8_31PitchLinearWarpStripedThreadMapINS_16PitchLinearShapeILi32ELi16EEELi128ENSG_ILi16ELi2EEELi1EEENS_5ArrayIdLi1ELb1EEELb0ENSD_9NoPermuteEEENS9_25RegularTileAccessIteratorISC_dNSD_43ColumnMajorTensorOpMultiplicandCongruous64bELi1ESJ_Li8EEELNS_4arch14CacheOperation4KindE0ENSA_INSB_ILi16ELi32EEEdNSD_8RowMajorELi0ESJ_SL_Lb0ESM_EENSO_ISU_dNSD_40RowMajorTensorOpMultiplicandCongruous64bELi0ESJ_Li8EEELST_0EdSV_NS4_9MmaPolicyINS1_4warp11MmaTensorOpINS6_ILi16ELi16ELi16EEEdSP_dSX_dSV_NS10_17MmaTensorOpPolicyINSR_3MmaINS6_ILi8ELi8ELi4EEELi32EdSV_dSE_dSV_NSR_13OpMultiplyAddEEENSB_ILi1ELi1EEEEELi1ELb0EbEENSB_ILi0ELi0EEES1B_Li1EEELi3ELNS1_23SharedMemoryClearOptionE0EbEENS_8epilogue11threadblock8EpilogueIS7_S1A_Li1ENS1G_27PredicatedTileIteratorBlas3INS1G_26OutputTileOptimalThreadMapINS1G_15OutputTileShapeILi32ELi8ELi2ELi1ELi1EEENS1K_ILi1ELi2ELi1ELi1ELi2EEELi128ELi1ELi64EEEdLNS_8BlasModeE1EEENS1F_4warp24FragmentIteratorTensorOpIS12_S15_dNSK_IdLi2ELb1EEESV_EENS1Q_20TileIteratorTensorOpIS12_S15_dSV_EENS1G_18SharedLoadIteratorINS1N_18CompactedThreadMapEdLi8EEENS1F_6thread17LinearCombinationIdLi1EddLNS1Z_9ScaleType4KindE0ELNS_15FloatRoundStyleE2EdEENSB_ILi0ELi4EEELi1ELi1EEENS4_30GemmIdentityThreadblockSwizzleILi1EEELNS_8FillModeE2EEEEEvNT_6ParamsE,@"STO_CUDA_ENTRY STV_DEFAULT"
_ZN7cutlass6KernelINS_4gemm6kernel14RankKUniversalINS1_11threadblock13MmaMultistageINS1_9GemmShapeILi32ELi32ELi16EEENS_9transform11threadblock28PredicatedTileAccessIteratorINS_11MatrixShapeILi32ELi16EEEdNS_6layout11ColumnMajorELi1ENS8_31PitchLinearWarpStripedThreadMapINS_16PitchLinearShapeILi32ELi16EEELi128ENSG_ILi16ELi2EEELi1EEENS_5ArrayIdLi1ELb1EEELb0ENSD_9NoPermuteEEENS9_25RegularTileAccessIteratorISC_dNSD_43ColumnMajorTensorOpMultiplicandCongruous64bELi1ESJ_Li8EEELNS_4arch14CacheOperation4KindE0ENSA_INSB_ILi16ELi32EEEdNSD_8RowMajorELi0ESJ_SL_Lb0ESM_EENSO_ISU_dNSD_40RowMajorTensorOpMultiplicandCongruous64bELi0ESJ_Li8EEELST_0EdSV_NS4_9MmaPolicyINS1_4warp11MmaTensorOpINS6_ILi16ELi16ELi16EEEdSP_dSX_dSV_NS10_17MmaTensorOpPolicyINSR_3MmaINS6_ILi8ELi8ELi4EEELi32EdSV_dSE_dSV_NSR_13OpMultiplyAddEEENSB_ILi1ELi1EEEEELi1ELb0EbEENSB_ILi0ELi0EEES1B_Li1EEELi3ELNS1_23SharedMemoryClearOptionE0EbEENS_8epilogue11threadblock8EpilogueIS7_S1A_Li1ENS1G_27PredicatedTileIteratorBlas3INS1G_26OutputTileOptimalThreadMapINS1G_15OutputTileShapeILi32ELi8ELi2ELi1ELi1EEENS1K_ILi1ELi2ELi1ELi1ELi2EEELi128ELi1ELi64EEEdLNS_8BlasModeE1EEENS1F_4warp24FragmentIteratorTensorOpIS12_S15_dNSK_IdLi2ELb1EEESV_EENS1Q_20TileIteratorTensorOpIS12_S15_dSV_EENS1G_18SharedLoadIteratorINS1N_18CompactedThreadMapEdLi8EEENS1F_6thread17LinearCombinationIdLi1EddLNS1Z_9ScaleType4KindE0ELNS_15FloatRoundStyleE2EdEENSB_ILi0ELi4EEELi1ELi1EEENS4_30GemmIdentityThreadblockSwizzleILi1EEELNS_8FillModeE2EEEEEvNT_6ParamsE:
[----:B------:R-:W-:Y:S08]  /*0000*/  LDC R1, c[0x0][0x28] ;  /* 0x00000a00ff017b82 */ /* 0x000ff00000000800 */
[----:B------:R-:W1:Y:S01]  /*0010*/  LDC.64 R2, c[0x0][0x2f8] ;  /* 0x0000be00ff027b82 */ /* 0x000e620000000a00 */
[----:B------:R-:W-:Y:S01]  /*0020*/  ULDC.64 UR4, c[0x0][0x2f0] ;  /* 0x0000bc0000047ab9 */ /* 0x000fe20000000a00 */
[----:B------:R-:W2:Y:S01]  /*0030*/  S2R R47, SR_CTAID.Z ;  /* 0x00000000002f7919 */ /* 0x000ea20000002700 */
[----:B------:R-:W-:Y:S01]  /*0040*/  DSETP.NEU.AND P1, PT, RZ, UR4, PT ;  /* 0x00000004ff007e2a */ /* 0x000fe2000bf2d000 */
[----:B------:R-:W-:Y:S01]  /*0050*/  IMAD.MOV.U32 R0, RZ, RZ, -0x1 ;  /* 0xffffffffff007424 */ /* 0x000fe200078e00ff */
[----:B------:R-:W-:Y:S01]  /*0060*/  ULDC.U8 UR4, c[0x0][0x378] ;  /* 0x0000de0000047ab9 */ /* 0x000fe20000000000 */
[----:B------:R-:W-:-:S02]  /*0070*/  ULDC UR5, c[0x0][0x228] ;  /* 0x00008a0000057ab9 */ /* 0x000fc40000000800 */
[----:B------:R-:W3:Y:S01]  /*0080*/  S2UR UR6, SR_CTAID.Y ;  /* 0x00000000000679c3 */ /* 0x000ee20000002600 */
[----:B------:R-:W-:Y:S02]  /*0090*/  ISETP.NE.AND P1, PT, RZ, UR4, !P1 ;  /* 0x00000004ff007c0c */ /* 0x000fe4000cf25270 */
[----:B------:R-:W-:-:S05]  /*00a0*/  SHF.L.U32 R0, R0, UR5, RZ ;  /* 0x0000000500007c19 */ /* 0x000fca00080006ff */
[----:B------:R-:W4:Y:S01]  /*00b0*/  S2UR UR7, SR_CTAID.X ;  /* 0x00000000000779c3 */ /* 0x000f220000002500 */
[----:B-1----:R-:W-:Y:S01]  /*00c0*/  DSETP.EQ.AND P0, PT, R2, 1, PT ;  /* 0x3ff000000200742a */ /* 0x002fe20003f02000 */
[----:B---3--:R-:W-:Y:S01]  /*00d0*/  USHF.L.U32 UR6, UR6, UR5, URZ ;  /* 0x0000000506067299 */ /* 0x008fe2000800063f */
[----:B----4-:R-:W-:Y:S01]  /*00e0*/  LOP3.LUT R49, R0, UR7, RZ, 0xc, !PT ;  /* 0x0000000700317c12 */ /* 0x010fe2000f8e0cff */
[----:B------:R-:W-:-:S04]  /*00f0*/  USHF.R.S32.HI UR5, URZ, UR5, UR7 ;  /* 0x000000053f057299 */ /* 0x000fc80008011407 */
[----:B------:R-:W-:-:S07]  /*0100*/  VIADD R49, R49, UR6 ;  /* 0x0000000631317c36 */ /* 0x000fce0008000000 */
[----:B--2---:R-:W-:Y:S05]  /*0110*/  @P1 EXIT P0 ;  /* 0x000000000000194d */ /* 0x004fea0000000000 */
[----:B------:R-:W1:Y:S01]  /*0120*/  LDC R0, c[0x0][0x21c] ;  /* 0x00008700ff007b82 */ /* 0x000e620000000800 */
[----:B------:R-:W-:Y:S02]  /*0130*/  ULDC UR4, c[0x0][0x220] ;  /* 0x0000880000047ab9 */ /* 0x000fe40000000800 */
[----:B------:R-:W-:-:S04]  /*0140*/  ISETP.GE.AND P0, PT, R49, UR4, PT ;  /* 0x0000000431007c0c */ /* 0x000fc8000bf06270 */
[----:B-1----:R-:W-:-:S13]  /*0150*/  ISETP.LE.OR P0, PT, R0, UR5, P0 ;  /* 0x0000000500007c0c */ /* 0x002fda0008703670 */
[----:B------:R-:W-:Y:S05]  /*0160*/  @P0 EXIT ;  /* 0x000000000000094d */ /* 0x000fea0003800000 */
[----:B------:R-:W-:Y:S01]  /*0170*/  USHF.L.U32 UR8, UR5, 0x5, URZ ;  /* 0x0000000505087899 */ /* 0x000fe2000800063f */
[----:B------:R-:W-:-:S05]  /*0180*/  LEA R0, R49, 0x20, 0x5 ;  /* 0x0000002031007811 */ /* 0x000fca00078e28ff */
[----:B------:R-:W-:-:S13]  /*0190*/  ISETP.LE.AND P0, PT, R0, UR8, PT ;  /* 0x0000000800007c0c */ /* 0x000fda000bf03270 */
[----:B------:R-:W-:Y:S05]  /*01a0*/  @P0 EXIT ;  /* 0x000000000000094d */ /* 0x000fea0003800000 */
[----:B------:R-:W1:Y:S01]  /*01b0*/  LDC R2, c[0x0][0x320] ;  /* 0x0000c800ff027b82 */ /* 0x000e620000000800 */
[----:B------:R-:W-:Y:S01]  /*01c0*/  ULDC.64 UR6, c[0x0][0x330] ;  /* 0x0000cc0000067ab9 */ /* 0x000fe20000000a00 */
[----:B------:R-:W-:Y:S01]  /*01d0*/  ULDC.64 UR4, c[0x0][0x338] ;  /* 0x0000ce0000047ab9 */ /* 0x000fe20000000a00 */
[----:B------:R-:W-:Y:S01]  /*01e0*/  IMAD.U32 R28, RZ, RZ, UR6 ;  /* 0x00000006ff1c7e24 */ /* 0x000fe2000f8e00ff */
[----:B------:R-:W-:Y:S01]  /*01f0*/  MOV R22, UR4 ;  /* 0x0000000400167c02 */ /* 0x000fe20008000f00 */
[----:B------:R-:W-:Y:S01]  /*0200*/  IMAD.U32 R29, RZ, RZ, UR7 ;  /* 0x00000007ff1d7e24 */ /* 0x000fe2000f8e00ff */
[----:B------:R-:W-:Y:S01]  /*0210*/  MOV R23, UR5 ;  /* 0x0000000500177c02 */ /* 0x000fe20008000f00 */
[----:B------:R-:W-:Y:S01]  /*0220*/  ULDC.64 UR12, c[0x0][0x208] ;  /* 0x00008200000c7ab9 */ /* 0x000fe20000000a00 */
[----:B-1----:R-:W-:-:S13]  /*0230*/  ISETP.GE.U32.AND P0, PT, R2, 0x2, PT ;  /* 0x000000020200780c */ /* 0x002fda0003f06070 */
[----:B------:R-:W-:Y:S05]  /*0240*/  @!P0 BRA `(.L_x_0) ;  /* 0x0000000000808947 */ /* 0x000fea0003800000 */
[----:B------:R-:W-:Y:S01]  /*0250*/  ISETP.NE.AND P0, PT, R2, 0x2, PT ;  /* 0x000000020200780c */ /* 0x000fe20003f05270 */
[----:B------:R-:W-:Y:S01]  /*0260*/  ULDC UR4, c[0x0][0x218] ;  /* 0x0000860000047ab9 */ /* 0x000fe20000000800 */
[----:B------:R-:W-:Y:S01]  /*0270*/  IMAD.MOV.U32 R8, RZ, RZ, RZ ;  /* 0x000000ffff087224 */ /* 0x000fe200078e00ff */
[----:B------:R-:W-:-:S10]  /*0280*/  MOV R0, UR4 ;  /* 0x0000000400007c02 */ /* 0x000fd40008000f00 */
[----:B------:R-:W-:Y:S05]  /*0290*/  @!P0 BRA `(.L_x_1) ;  /* 0x0000000000248947 */ /* 0x000fea0003800000 */
[----:B------:R-:W-:-:S13]  /*02a0*/  ISETP.NE.AND P0, PT, R2, 0x3, PT ;  /* 0x000000030200780c */ /* 0x000fda0003f05270 */
[----:B------:R-:W-:Y:S05]  /*02b0*/  @P0 BRA `(.L_x_2) ;  /* 0x0000000000800947 */ /* 0x000fea0003800000 */
[----:B------:R-:W1:Y:S08]  /*02c0*/  LDC.64 R28, c[0x0][0x330] ;  /* 0x0000cc00ff1c7b82 */ /* 0x000e700000000a00 */
[----:B------:R-:W2:Y:S01]  /*02d0*/  LDC.64 R22, c[0x0][0x338] ;  /* 0x0000ce00ff167b82 */ /* 0x000ea20000000a00 */
[----:B-1----:R-:W-:-:S06]  /*02e0*/  IMAD.WIDE R28, R47, 0x8, R28 ;  /* 0x000000082f1c7825 */ /* 0x002fcc00078e021c */
[----:B------:R-:W4:Y:S01]  /*02f0*/  LDG.E.64 R28, desc[UR12][R28.64] ;  /* 0x0000000c1c1c7981 */ /* 0x000f22000c1e1b00 */
[----:B--2---:R-:W-:-:S06]  /*0300*/  IMAD.WIDE R22, R47, 0x8, R22 ;  /* 0x000000082f167825 */ /* 0x004fcc00078e0216 */
[----:B------:R-:W4:Y:S01]  /*0310*/  LDG.E.64 R22, desc[UR12][R22.64] ;  /* 0x0000000c16167981 */ /* 0x000f22000c1e1b00 */
[----:B------:R-:W-:Y:S05]  /*0320*/  BRA `(.L_x_2) ;  /* 0x0000000000647947 */ /* 0x000fea0003800000 */
.L_x_1:
[----:B------:R-:W1:Y:S01]  /*0330*/  LDC.64 R4, c[0x0][0x350] ;  /* 0x0000d400ff047b82 */ /* 0x000e620000000a00 */
[----:B------:R-:W-:-:S07]  /*0340*/  SHF.R.S32.HI R6, RZ, 0x1f, R47 ;  /* 0x0000001fff067819 */ /* 0x000fce000001142f */
[----:B------:R-:W2:Y:S08]  /*0350*/  LDC.64 R2, c[0x0][0x358] ;  /* 0x0000d600ff027b82 */ /* 0x000eb00000000a00 */
[----:B------:R-:W3:Y:S08]  /*0360*/  LDC.64 R28, c[0x0][0x330] ;  /* 0x0000cc00ff1c7b82 */ /* 0x000ef00000000a00 */
[----:B------:R-:W4:Y:S01]  /*0370*/  LDC.64 R22, c[0x0][0x338] ;  /* 0x0000ce00ff167b82 */ /* 0x000f220000000a00 */
[----:B-1----:R-:W-:-:S02]  /*0380*/  IMAD R7, R6, R4, RZ ;  /* 0x0000000406077224 */ /* 0x002fc400078e02ff */
[----:B------:R-:W-:-:S04]  /*0390*/  IMAD.WIDE.U32 R12, R47, R4, RZ ;  /* 0x000000042f0c7225 */ /* 0x000fc800078e00ff */
[C---:B------:R-:W-:Y:S02]  /*03a0*/  IMAD R5, R47.reuse, R5, R7 ;  /* 0x000000052f057224 */ /* 0x040fe400078e0207 */
[-C--:B--2---:R-:W-:Y:S02]  /*03b0*/  IMAD R6, R6, R2.reuse, RZ ;  /* 0x0000000206067224 */ /* 0x084fe400078e02ff */
[----:B------:R-:W-:Y:S01]  /*03c0*/  IMAD.WIDE.U32 R10, R47, R2, RZ ;  /* 0x000000022f0a7225 */ /* 0x000fe200078e00ff */
[----:B------:R-:W-:-:S03]  /*03d0*/  IADD3 R5, R13, R5, RZ ;  /* 0x000000050d057210 */ /* 0x000fc60007ffe0ff */
[----:B------:R-:W-:Y:S01]  /*03e0*/  IMAD R3, R47, R3, R6 ;  /* 0x000000032f037224 */ /* 0x000fe200078e0206 */
[----:B---3--:R-:W-:-:S04]  /*03f0*/  LEA R28, P1, R12, R28, 0x3 ;  /* 0x0000001c0c1c7211 */ /* 0x008fc800078218ff */
[----:B------:R-:W-:Y:S02]  /*0400*/  IADD3 R3, R11, R3, RZ ;  /* 0x000000030b037210 */ /* 0x000fe40007ffe0ff */
[----:B------:R-:W-:Y:S02]  /*0410*/  LEA.HI.X R29, R12, R29, R5, 0x3, P1 ;  /* 0x0000001d0c1d7211 */ /* 0x000fe400008f1c05 */
[----:B----4-:R-:W-:-:S04]  /*0420*/  LEA R22, P0, R10, R22, 0x3 ;  /* 0x000000160a167211 */ /* 0x010fc800078018ff */
[----:B------:R-:W-:Y:S01]  /*0430*/  LEA.HI.X R23, R10, R23, R3, 0x3, P0 ;  /* 0x000000170a177211 */ /* 0x000fe200000f1c03 */
[----:B------:R-:W-:Y:S08]  /*0440*/  BRA `(.L_x_2) ;  /* 0x00000000001c7947 */ /* 0x000ff00003800000 */
.L_x_0:
[----:B------:R-:W1:Y:S01]  /*0450*/  LDC R0, c[0x0][0x224] ;  /* 0x00008900ff007b82 */ /* 0x000e620000000800 */
[----:B------:R-:W-:-:S07]  /*0460*/  IADD3 R2, R47, 0x1, RZ ;  /* 0x000000012f027810 */ /* 0x000fce0007ffe0ff */
[----:B------:R-:W2:Y:S01]  /*0470*/  LDC R8, c[0x0][0x328] ;  /* 0x0000ca00ff087b82 */ /* 0x000ea20000000800 */
[C---:B-1----:R-:W-:Y:S01]  /*0480*/  ISETP.GE.AND P0, PT, R2.reuse, R0, PT ;  /* 0x000000000200720c */ /* 0x042fe20003f06270 */
[-C--:B--2---:R-:W-:Y:S02]  /*0490*/  IMAD R0, R2, R8.reuse, RZ ;  /* 0x0000000802007224 */ /* 0x084fe400078e02ff */
[----:B------:R-:W-:-:S10]  /*04a0*/  IMAD R8, R47, R8, RZ ;  /* 0x000000082f087224 */ /* 0x000fd400078e02ff */
[----:B------:R-:W1:Y:S02]  /*04b0*/  @P0 LDC R0, c[0x0][0x218] ;  /* 0x00008600ff000b82 */ /* 0x000e640000000800 */
.L_x_2:
[----:B------:R-:W2:Y:S01]  /*04c0*/  S2R R46, SR_TID.X ;  /* 0x00000000002e7919 */ /* 0x000ea20000002100 */
[C-C-:B-1----:R-:W-:Y:S01]  /*04d0*/  IMAD.IADD R3, R0.reuse, 0x1, -R8.reuse ;  /* 0x0000000100037824 */ /* 0x142fe200078e0a08 */
[----:B------:R-:W-:Y:S01]  /*04e0*/  IADD3 R32, R0, 0xf, -R8 ;  /* 0x0000000f00207810 */ /* 0x000fe20007ffe808 */
[----:B------:R-:W-:Y:S01]  /*04f0*/  ULDC.64 UR10, c[0x0][0x250] ;  /* 0x00009400000a7ab9 */ /* 0x000fe20000000a00 */
[----:B------:R-:W-:Y:S01]  /*0500*/  ULDC.64 UR6, c[0x0][0x210] ;  /* 0x0000840000067ab9 */ /* 0x000fe20000000a00 */
[----:B------:R-:W-:Y:S01]  /*0510*/  ULDC.64 UR4, c[0x0][0x230] ;  /* 0x00008c0000047ab9 */ /* 0x000fe20000000a00 */
[----:B------:R-:W-:Y:S01]  /*0520*/  SHF.R.S32.HI R38, RZ, 0x1f, R3 ;  /* 0x0000001fff267819 */ /* 0x000fe20000011403 */
[----:B------:R-:W1:Y:S01]  /*0530*/  LDC.64 R30, c[0x0][0x258] ;  /* 0x00009600ff1e7b82 */ /* 0x000e620000000a00 */
[----:B------:R-:W-:Y:S02]  /*0540*/  LOP3.LUT R6, R32, 0xfffffff0, RZ, 0xc0, !PT ;  /* 0xfffffff020067812 */ /* 0x000fe400078ec0ff */
[----:B------:R-:W-:-:S02]  /*0550*/  CS2R R18, SRZ ;  /* 0x0000000000127805 */ /* 0x000fc4000001ff00 */
[----:B------:R-:W-:Y:S02]  /*0560*/  LEA.HI R38, R38, R3, RZ, 0x4 ;  /* 0x0000000326267211 */ /* 0x000fe400078f20ff */
[----:B------:R-:W-:Y:S01]  /*0570*/  CS2R R16, SRZ ;  /* 0x0000000000107805 */ /* 0x000fe2000001ff00 */
[----:B------:R-:W-:Y:S01]  /*0580*/  BAR.SYNC.DEFER_BLOCKING 0x0 ;  /* 0x0000000000007b1d */ /* 0x000fe20000010000 */
[----:B------:R-:W-:Y:S02]  /*0590*/  ISETP.NE.AND P4, PT, R6, 0x10, PT ;  /* 0x000000100600780c */ /* 0x000fe40003f85270 */
[----:B------:R-:W-:-:S05]  /*05a0*/  LOP3.LUT R38, R38, 0xfffffff0, RZ, 0xc0, !PT ;  /* 0xfffffff026267812 */ /* 0x000fca00078ec0ff */
[----:B------:R-:W3:Y:S01]  /*05b0*/  LDC.64 R20, c[0x0][0x268] ;  /* 0x00009a00ff147b82 */ /* 0x000ee20000000a00 */
[----:B------:R-:W-:Y:S02]  /*05c0*/  IMAD.IADD R38, R3, 0x1, -R38 ;  /* 0x0000000103267824 */ /* 0x000fe400078e0a26 */
[----:B------:R-:W-:-:S03]  /*05d0*/  VIADD R3, R32, 0xf ;  /* 0x0000000f20037836 */ /* 0x000fc60000000000 */
[C---:B------:R-:W-:Y:S02]  /*05e0*/  ISETP.NE.AND P0, PT, R38.reuse, RZ, PT ;  /* 0x000000ff2600720c */ /* 0x040fe40003f05270 */
[----:B------:R-:W-:Y:S02]  /*05f0*/  ISETP.GE.U32.AND P5, PT, R3, 0x1f, PT ;  /* 0x0000001f0300780c */ /* 0x000fe40003fa6070 */
[----:B------:R-:W-:Y:S02]  /*0600*/  SEL R38, R38, 0x10, P0 ;  /* 0x0000001026267807 */ /* 0x000fe40000000000 */
[----:B--2---:R-:W-:-:S03]  /*0610*/  SHF.R.S32.HI R2, RZ, 0x1f, R46 ;  /* 0x0000001fff027819 */ /* 0x004fc6000001142e */
[----:B------:R-:W-:Y:S01]  /*0620*/  IMAD.WIDE.U32 R10, R38, UR10, RZ ;  /* 0x0000000a260a7c25 */ /* 0x000fe2000f8e00ff */
[----:B------:R-:W-:-:S03]  /*0630*/  LEA.HI R2, R2, R46, RZ, 0x5 ;  /* 0x0000002e02027211 */ /* 0x000fc600078f28ff */
[----:B------:R-:W-:Y:S01]  /*0640*/  IMAD.SHL.U32 R43, R10, 0x8, RZ ;  /* 0x000000080a2b7824 */ /* 0x000fe200078e00ff */
[----:B------:R-:W-:Y:S01]  /*0650*/  LOP3.LUT R5, R2, 0xffffffe0, RZ, 0xc0, !PT ;  /* 0xffffffe002057812 */ /* 0x000fe200078ec0ff */
[----:B------:R-:W-:Y:S01]  /*0660*/  IMAD.WIDE.U32 R12, R38, UR4, RZ ;  /* 0x00000004260c7c25 */ /* 0x000fe2000f8e00ff */
[----:B------:R-:W-:-:S03]  /*0670*/  SHF.R.S32.HI R2, RZ, 0x5, R2 ;  /* 0x00000005ff027819 */ /* 0x000fc60000011402 */
[----:B------:R-:W-:Y:S02]  /*0680*/  IMAD.IADD R5, R46, 0x1, -R5 ;  /* 0x000000012e057824 */ /* 0x000fe400078e0a05 */
[----:B------:R-:W-:Y:S02]  /*0690*/  IMAD.SHL.U32 R2, R2, 0x2, RZ ;  /* 0x0000000202027824 */ /* 0x000fe400078e00ff */
[----:B------:R-:W-:Y:S01]  /*06a0*/  IMAD.SHL.U32 R53, R12, 0x8, RZ ;  /* 0x000000080c357824 */ /* 0x000fe200078e00ff */
[----:B------:R-:W-:-:S04]  /*06b0*/  SHF.R.S32.HI R4, RZ, 0x1f, R5 ;  /* 0x0000001fff047819 */ /* 0x000fc80000011405 */
[----:B------:R-:W-:-:S04]  /*06c0*/  LEA.HI R4, R4, R5, RZ, 0x4 ;  /* 0x0000000504047211 */ /* 0x000fc800078f20ff */
[C---:B------:R-:W-:Y:S02]  /*06d0*/  LEA.HI.SX32 R2, R4.reuse, R2, 0x1c ;  /* 0x0000000204027211 */ /* 0x040fe400078fe2ff */
[----:B------:R-:W-:Y:S02]  /*06e0*/  LOP3.LUT R4, R4, 0xfffffff0, RZ, 0xc0, !PT ;  /* 0xfffffff004047812 */ /* 0x000fe400078ec0ff */
[----:B------:R-:W-:Y:S01]  /*06f0*/  SHF.R.S32.HI R6, RZ, 0x1f, R2 ;  /* 0x0000001fff067819 */ /* 0x000fe20000011402 */
[----:B------:R-:W-:Y:S01]  /*0700*/  IMAD.IADD R33, R2, 0x1, R8 ;  /* 0x0000000102217824 */ /* 0x000fe200078e0208 */
[----:B------:R-:W-:Y:S01]  /*0710*/  VIADDMNMX R8, R8, R38, R0, PT ;  /* 0x0000002608087246 */ /* 0x000fe20003800100 */
[----:B------:R-:W-:Y:S01]  /*0720*/  IMAD.IADD R3, R5, 0x1, -R4 ;  /* 0x0000000105037824 */ /* 0x000fe200078e0a04 */
[----:B------:R-:W-:Y:S01]  /*0730*/  LEA.HI R6, R6, R2, RZ, 0x2 ;  /* 0x0000000206067211 */ /* 0x000fe200078f10ff */
[C---:B------:R-:W-:Y:S01]  /*0740*/  VIADD R0, R33.reuse, 0x8 ;  /* 0x0000000821007836 */ /* 0x040fe20000000000 */
[-C--:B------:R-:W-:Y:S01]  /*0750*/  ISETP.GE.AND P1, PT, R33, R8.reuse, PT ;  /* 0x000000082100720c */ /* 0x080fe20003f26270 */
[----:B------:R-:W-:Y:S01]  /*0760*/  VIADD R36, R3, UR8 ;  /* 0x0000000803247c36 */ /* 0x000fe20008000000 */
[----:B------:R-:W-:Y:S01]  /*0770*/  SHF.R.S32.HI R25, RZ, 0x1f, R33 ;  /* 0x0000001fff197819 */ /* 0x000fe20000011421 */
[--C-:B------:R-:W-:Y:S01]  /*0780*/  IMAD R34, R49, 0x20, R3.reuse ;  /* 0x0000002031227824 */ /* 0x100fe200078e0203 */
[-C--:B------:R-:W-:Y:S01]  /*0790*/  ISETP.GE.AND P6, PT, R0, R8.reuse, PT ;  /* 0x000000080000720c */ /* 0x080fe20003fc6270 */
[C---:B------:R-:W-:Y:S01]  /*07a0*/  VIADD R5, R36.reuse, 0x10 ;  /* 0x0000001024057836 */ /* 0x040fe20000000000 */
[----:B------:R-:W-:Y:S01]  /*07b0*/  SHF.R.S32.HI R0, RZ, 0x1f, R38 ;  /* 0x0000001fff007819 */ /* 0x000fe20000011426 */
[C---:B------:R-:W-:Y:S01]  /*07c0*/  IMAD R24, R25.reuse, UR4, RZ ;  /* 0x0000000419187c24 */ /* 0x040fe2000f8e02ff */
[----:B------:R-:W-:Y:S01]  /*07d0*/  ISETP.LT.AND P0, PT, R36, UR6, !P1 ;  /* 0x0000000624007c0c */ /* 0x000fe2000cf01270 */
[----:B------:R-:W-:Y:S01]  /*07e0*/  IMAD R26, R25, UR10, RZ ;  /* 0x0000000a191a7c24 */ /* 0x000fe2000f8e02ff */
[C---:B------:R-:W-:Y:S01]  /*07f0*/  ISETP.LT.AND P1, PT, R5.reuse, UR6, !P1 ;  /* 0x0000000605007c0c */ /* 0x040fe2000cf21270 */
[----:B------:R-:W-:Y:S01]  /*0800*/  IMAD R42, R0, UR10, RZ ;  /* 0x0000000a002a7c24 */ /* 0x000fe2000f8e02ff */
[----:B------:R-:W-:Y:S01]  /*0810*/  ISETP.LT.AND P3, PT, R5, UR6, !P6 ;  /* 0x0000000605007c0c */ /* 0x000fe2000f761270 */
[----:B------:R-:W-:Y:S01]  /*0820*/  IMAD R24, R33, UR5, R24 ;  /* 0x0000000521187c24 */ /* 0x000fe2000f8e0218 */
[----:B------:R-:W-:Y:S01]  /*0830*/  ISETP.LT.AND P2, PT, R36, UR6, !P6 ;  /* 0x0000000624007c0c */ /* 0x000fe2000f741270 */
[----:B------:R-:W-:Y:S01]  /*0840*/  IMAD R42, R38, UR11, R42 ;  /* 0x0000000b262a7c24 */ /* 0x000fe2000f8e022a */
[----:B------:R-:W-:Y:S01]  /*0850*/  SEL R4, RZ, 0x1, !P0 ;  /* 0x00000001ff047807 */ /* 0x000fe20004000000 */
[----:B------:R-:W-:Y:S01]  /*0860*/  IMAD R52, R0, UR4, RZ ;  /* 0x0000000400347c24 */ /* 0x000fe2000f8e02ff */
[----:B------:R-:W-:Y:S01]  /*0870*/  SHF.R.S32.HI R7, RZ, 0x1f, R3 ;  /* 0x0000001fff077819 */ /* 0x000fe20000011403 */
[----:B------:R-:W-:Y:S01]  /*0880*/  IMAD.IADD R42, R11, 0x1, R42 ;  /* 0x000000010b2a7824 */ /* 0x000fe200078e022a */
[----:B------:R-:W-:Y:S01]  /*0890*/  P2R R4, PR, R4, 0xf ;  /* 0x0000000f04047803 */ /* 0x000fe20000000000 */
[----:B------:R-:W-:Y:S01]  /*08a0*/  IMAD R52, R38, UR5, R52 ;  /* 0x0000000526347c24 */ /* 0x000fe2000f8e0234 */
[----:B------:R-:W-:Y:S01]  /*08b0*/  ISETP.GE.AND P0, PT, R5, UR6, PT ;  /* 0x0000000605007c0c */ /* 0x000fe2000bf06270 */
[C---:B------:R-:W-:Y:S01]  /*08c0*/  IMAD R26, R33.reuse, UR11, R26 ;  /* 0x0000000b211a7c24 */ /* 0x040fe2000f8e021a */
[----:B------:R-:W-:Y:S01]  /*08d0*/  SHF.L.U64.HI R42, R10, 0x3, R42 ;  /* 0x000000030a2a7819 */ /* 0x000fe2000001022a */
[----:B------:R-:W-:Y:S01]  /*08e0*/  VIADD R10, R34, 0x10 ;  /* 0x00000010220a7836 */ /* 0x000fe20000000000 */
[----:B------:R-:W-:Y:S01]  /*08f0*/  ISETP.GE.AND P3, PT, R33, R8, PT ;  /* 0x000000082100720c */ /* 0x000fe20003f66270 */
[----:B------:R-:W-:Y:S01]  /*0900*/  IMAD.IADD R52, R13, 0x1, R52 ;  /* 0x000000010d347824 */ /* 0x000fe200078e0234 */
[----:B------:R-:W-:Y:S01]  /*0910*/  SHF.R.S32.HI R37, RZ, 0x1f, R36 ;  /* 0x0000001fff257819 */ /* 0x000fe20000011424 */
[----:B------:R-:W-:Y:S01]  /*0920*/  ULDC.64 UR8, c[0x0][0x240] ;  /* 0x0000900000087ab9 */ /* 0x000fe20000000a00 */
[----:B------:R-:W-:-:S02]  /*0930*/  P2R R5, PR, RZ, 0x1 ;  /* 0x00000001ff057803 */ /* 0x000fc40000000000 */
[----:B------:R-:W-:Y:S01]  /*0940*/  LOP3.LUT R48, R3, 0x6, RZ, 0xc0, !PT ;  /* 0x0000000603307812 */ /* 0x000fe200078ec0ff */
[----:B------:R-:W-:Y:S01]  /*0950*/  IMAD.WIDE.U32 R8, R33, UR4, R36 ;  /* 0x0000000421087c25 */ /* 0x000fe2000f8e0024 */
[----:B------:R-:W-:Y:S01]  /*0960*/  ISETP.LT.AND P0, PT, R34, UR7, !P3 ;  /* 0x0000000722007c0c */ /* 0x000fe2000df01270 */
[----:B------:R-:W-:Y:S01]  /*0970*/  UMOV UR4, 0x400 ;  /* 0x0000040000047882 */ /* 0x000fe20000000000 */
[----:B------:R-:W-:Y:S01]  /*0980*/  ISETP.LT.AND P1, PT, R10, UR7, !P3 ;  /* 0x000000070a007c0c */ /* 0x000fe2000df21270 */
[----:B------:R-:W-:Y:S01]  /*0990*/  IMAD.IADD R24, R9, 0x1, R24 ;  /* 0x0000000109187824 */ /* 0x000fe200078e0218 */
[----:B------:R-:W-:Y:S01]  /*09a0*/  LEA.HI R7, R7, R3, RZ, 0x3 ;  /* 0x0000000307077211 */ /* 0x000fe200078f18ff */
[----:B------:R-:W-:Y:S01]  /*09b0*/  IMAD.SHL.U32 R3, R3, 0x4, RZ ;  /* 0x0000000403037824 */ /* 0x000fe200078e00ff */
[----:B------:R-:W-:Y:S01]  /*09c0*/  LOP3.LUT R6, R6, 0xfffffffc, RZ, 0xc0, !PT ;  /* 0xfffffffc06067812 */ /* 0x000fe200078ec0ff */
[----:B------:R-:W-:Y:S01]  /*09d0*/  IMAD.SHL.U32 R27, R8, 0x8, RZ ;  /* 0x00000008081b7824 */ /* 0x000fe200078e00ff */
[----:B------:R-:W-:-:S02]  /*09e0*/  ISETP.LT.AND P2, PT, R34, UR7, !P6 ;  /* 0x0000000722007c0c */ /* 0x000fc4000f741270 */
[----:B------:R-:W-:Y:S01]  /*09f0*/  ISETP.LT.AND P3, PT, R10, UR7, !P6 ;  /* 0x000000070a007c0c */ /* 0x000fe2000f761270 */
[----:B------:R-:W-:Y:S01]  /*0a00*/  IMAD.IADD R2, R2, 0x1, -R6 ;  /* 0x0000000102027824 */ /* 0x000fe200078e0a06 */
[----:B------:R-:W-:Y:S02]  /*0a10*/  ISETP.NE.AND P6, PT, R5, RZ, PT ;  /* 0x000000ff0500720c */ /* 0x000fe40003fc5270 */
[----:B------:R-:W-:Y:S02]  /*0a20*/  SHF.R.U32.HI R48, RZ, 0x1, R48 ;  /* 0x00000001ff307819 */ /* 0x000fe40000011630 */
[----:B------:R-:W-:Y:S02]  /*0a30*/  SEL R5, RZ, 0x1, !P0 ;  /* 0x00000001ff057807 */ /* 0x000fe40004000000 */
[----:B------:R-:W-:Y:S02]  /*0a40*/  LOP3.LUT R3, R48, 0x4, R3, 0xf8, !PT ;  /* 0x0000000430037812 */ /* 0x000fe400078ef803 */
[----:B------:R-:W-:-:S02]  /*0a50*/  P2R R5, PR, R5, 0xf ;  /* 0x0000000f05057803 */ /* 0x000fc40000000000 */
[----:B------:R-:W-:Y:S02]  /*0a60*/  ISETP.GE.AND P1, PT, R10, UR7, PT ;  /* 0x000000070a007c0c */ /* 0x000fe4000bf26270 */
[----:B------:R-:W-:Y:S01]  /*0a70*/  ISETP.GE.AND P0, PT, R36, UR6, PT ;  /* 0x0000000624007c0c */ /* 0x000fe2000bf06270 */
[----:B------:R-:W2:Y:S01]  /*0a80*/  S2UR UR6, SR_CgaCtaId ;  /* 0x00000000000679c3 */ /* 0x000ea20000008800 */
[----:B------:R-:W-:Y:S02]  /*0a90*/  SHF.R.U32.HI R7, RZ, 0x3, R7 ;  /* 0x00000003ff077819 */ /* 0x000fe40000011607 */
[----:B------:R-:W-:Y:S01]  /*0aa0*/  LOP3.LUT R3, R3, 0x1, R2, 0x78, !PT ;  /* 0x0000000103037812 */ /* 0x000fe200078e7802 */
[----:B------:R-:W-:Y:S01]  /*0ab0*/  IMAD.SHL.U32 R2, R2, 0x2, RZ ;  /* 0x0000000202027824 */ /* 0x000fe200078e00ff */
[----:B------:R-:W-:Y:S02]  /*0ac0*/  SHF.L.U64.HI R24, R8, 0x3, R24 ;  /* 0x0000000308187819 */ /* 0x000fe40000010218 */
[----:B------:R-:W-:Y:S01]  /*0ad0*/  SEL R8, RZ, 0xffffffff, P1 ;  /* 0xffffffffff087807 */ /* 0x000fe20000800000 */
[----:B------:R-:W-:Y:S01]  /*0ae0*/  IMAD R7, R3, 0x2, R7 ;  /* 0x0000000203077824 */ /* 0x000fe200078e0207 */
[----:B------:R-:W-:-:S02]  /*0af0*/  ISETP.GE.AND P2, PT, R34, UR7, PT ;  /* 0x0000000722007c0c */ /* 0x000fc4000bf46270 */
[----:B------:R-:W-:Y:S01]  /*0b00*/  SEL R10, RZ, 0xffffffff, P6 ;  /* 0xffffffffff0a7807 */ /* 0x000fe20003000000 */
[----:B------:R-:W-:Y:S01]  /*0b10*/  IMAD.SHL.U32 R8, R8, 0x2, RZ ;  /* 0x0000000208087824 */ /* 0x000fe200078e00ff */
[----:B------:R-:W-:Y:S02]  /*0b20*/  SEL R3, RZ, 0x1, P2 ;  /* 0x00000001ff037807 */ /* 0x000fe40001000000 */
[----:B------:R-:W-:Y:S01]  /*0b30*/  LOP3.LUT R48, R6, R48, RZ, 0xfc, !PT ;  /* 0x0000003006307212 */ /* 0x000fe200078efcff */
[----:B------:R-:W-:Y:S01]  /*0b40*/  IMAD.SHL.U32 R10, R10, 0x2, RZ ;  /* 0x000000020a0a7824 */ /* 0x000fe200078e00ff */
[----:B------:R-:W-:Y:S02]  /*0b50*/  LOP3.LUT R8, R8, 0x2, R3, 0xe2, !PT ;  /* 0x0000000208087812 */ /* 0x000fe400078ee203 */
[----:B------:R-:W-:Y:S02]  /*0b60*/  LOP3.LUT R7, R7, 0x4, R2, 0x78, !PT ;  /* 0x0000000407077812 */ /* 0x000fe400078e7802 */
[----:B------:R-:W-:Y:S01]  /*0b70*/  SEL R6, RZ, 0x1, P0 ;  /* 0x00000001ff067807 */ /* 0x000fe20000000000 */
[----:B------:R-:W1:Y:S01]  /*0b80*/  LDC.64 R2, c[0x0][0x238] ;  /* 0x00008e00ff027b82 */ /* 0x000e620000000a00 */
[----:B------:R-:W-:Y:S01]  /*0b90*/  SEL R4, R4, RZ, P5 ;  /* 0x000000ff04047207 */ /* 0x000fe20002800000 */
[----:B------:R-:W-:Y:S01]  /*0ba0*/  IMAD R48, R48, 0x20, R7 ;  /* 0x0000002030307824 */ /* 0x000fe200078e0207 */
[----:B------:R-:W-:Y:S01]  /*0bb0*/  LOP3.LUT R10, R10, 0x2, R6, 0xe2, !PT ;  /* 0x000000020a0a7812 */ /* 0x000fe200078ee206 */
[----:B--2---:R-:W-:Y:S01]  /*0bc0*/  ULEA UR6, UR6, UR4, 0x18 ;  /* 0x0000000406067291 */ /* 0x004fe2000f8ec03f */
[----:B------:R-:W-:Y:S01]  /*0bd0*/  SEL R9, RZ, 0x4, P0 ;  /* 0x00000004ff097807 */ /* 0x000fe20000000000 */
[----:B------:R-:W-:Y:S01]  /*0be0*/  IMAD.SHL.U32 R6, R4, 0x8, RZ ;  /* 0x0000000804067824 */ /* 0x000fe200078e00ff */
[----:B------:R-:W-:Y:S01]  /*0bf0*/  SEL R58, RZ, 0x8, P6 ;  /* 0x00000008ff3a7807 */ /* 0x000fe20003000000 */
[----:B------:R-:W-:Y:S01]  /*0c00*/  ULDC.64 UR4, c[0x0][0x248] ;  /* 0x0000920000047ab9 */ /* 0x000fe20000000a00 */
[----:B------:R-:W-:Y:S01]  /*0c10*/  SEL R7, RZ, 0x4, P2 ;  /* 0x00000004ff077807 */ /* 0x000fe20001000000 */
[----:B------:R-:W-:Y:S01]  /*0c20*/  UIADD3 UR4, UP0, UR8, -UR4, URZ ;  /* 0x8000000408047290 */ /* 0x000fe2000ff1e03f */
[----:B------:R-:W-:-:S02]  /*0c30*/  LOP3.LUT P3, RZ, R6, 0x8, RZ, 0xc0, !PT ;  /* 0x0000000806ff7812 */ /* 0x000fc4000786c0ff */
[----:B------:R-:W-:Y:S01]  /*0c40*/  LOP3.LUT R58, R58, R9, R10, 0xfe, !PT ;  /* 0x000000093a3a7212 */ /* 0x000fe200078efe0a */
[----:B------:R-:W-:Y:S01]  /*0c50*/  IMAD.SHL.U32 R9, R4, 0x4, RZ ;  /* 0x0000000404097824 */ /* 0x000fe200078e00ff */
[----:B------:R-:W-:Y:S01]  /*0c60*/  SEL R59, RZ, 0x8, P1 ;  /* 0x00000008ff3b7807 */ /* 0x000fe20000800000 */
[----:B------:R-:W-:Y:S01]  /*0c70*/  UIADD3.X UR5, UR9, ~UR5, URZ, UP0, !UPT ;  /* 0x8000000509057290 */ /* 0x000fe200087fe43f */
[----:B----4-:R-:W-:Y:S02]  /*0c80*/  IADD3 R6, P2, R28, R27, RZ ;  /* 0x0000001b1c067210 */ /* 0x010fe40007f5e0ff */
[C---:B------:R-:W-:Y:S01]  /*0c90*/  LOP3.LUT P1, RZ, R4.reuse, 0x8, RZ, 0xc0, !PT ;  /* 0x0000000804ff7812 */ /* 0x040fe2000782c0ff */
[----:B------:R-:W-:Y:S01]  /*0ca0*/  IMAD.SHL.U32 R4, R4, 0x2, RZ ;  /* 0x0000000204047824 */ /* 0x000fe200078e00ff */
[----:B------:R-:W-:Y:S01]  /*0cb0*/  LOP3.LUT R59, R59, R7, R8, 0xfe, !PT ;  /* 0x000000073b3b7212 */ /* 0x000fe200078efe08 */
[----:B------:R-:W-:Y:S01]  /*0cc0*/  IMAD.X R7, R29, 0x1, R24, P2 ;  /* 0x000000011d077824 */ /* 0x000fe200010e0618 */
[----:B------:R-:W-:-:S02]  /*0cd0*/  LEA R48, R48, UR6, 0x3 ;  /* 0x0000000630307c11 */ /* 0x000fc4000f8e18ff */
[----:B------:R-:W-:Y:S02]  /*0ce0*/  LOP3.LUT P0, RZ, R9, 0x8, RZ, 0xc0, !PT ;  /* 0x0000000809ff7812 */ /* 0x000fe4000780c0ff */
[----:B------:R-:W-:Y:S01]  /*0cf0*/  SHF.R.S32.HI R35, RZ, 0x1f, R34 ;  /* 0x0000001fff237819 */ /* 0x000fe20000011422 */
[----:B------:R-:W-:Y:S01]  /*0d00*/  @!PT LDS RZ, [RZ] ;  /* 0x00000000fffff984 */ /* 0x000fe20000000800 */
[----:B------:R-:W-:Y:S01]  /*0d10*/  @!PT LDS RZ, [RZ] ;  /* 0x00000000fffff984 */ /* 0x000fe20000000800 */
[----:B------:R-:W-:Y:S01]  /*0d20*/  @!PT LDS RZ, [RZ] ;  /* 0x00000000fffff984 */ /* 0x000fe20000000800 */
[----:B------:R-:W-:Y:S01]  /*0d30*/  LDGSTS.E.LTC128B.64 [R48], desc[UR12][R6.64], P3 ;  /* 0x0000000006307fae */ /* 0x000fe20009921b4c */
[----:B------:R-:W-:Y:S02]  /*0d40*/  LOP3.LUT P2, RZ, R4, 0x8, RZ, 0xc0, !PT ;  /* 0x0000000804ff7812 */ /* 0x000fe4000784c0ff */
[----:B------:R-:W-:Y:S02]  /*0d50*/  SEL R4, R5, RZ, P5 ;  /* 0x000000ff05047207 */ /* 0x000fe40002800000 */
[----:B------:R-:W-:Y:S01]  /*0d60*/  SHF.L.U64.HI R52, R12, 0x3, R52 ;  /* 0x000000030c347819 */ /* 0x000fe20000010234 */
[----:B------:R-:W-:Y:S01]  /*0d70*/  IMAD.WIDE.U32 R12, R33, UR10, R34 ;  /* 0x0000000a210c7c25 */ /* 0x000fe2000f8e0022 */
[----:B-1----:R-:W-:-:S02]  /*0d80*/  IADD3 R10, P3, R6, R2, RZ ;  /* 0x00000002060a7210 */ /* 0x002fc40007f7e0ff */
[----:B------:R-:W-:Y:S01]  /*0d90*/  SEL R58, R58, RZ, P4 ;  /* 0x000000ff3a3a7207 */ /* 0x000fe20002000000 */
[C---:B------:R-:W-:Y:S01]  /*0da0*/  IMAD.SHL.U32 R8, R4.reuse, 0x8, RZ ;  /* 0x0000000804087824 */ /* 0x040fe200078e00ff */
[----:B------:R-:W-:Y:S01]  /*0db0*/  LDGSTS.E.LTC128B.64 [R48+0x80], desc[UR12][R6.64+0x80], P0 ;  /* 0x0008008006307fae */ /* 0x000fe20008121b4c */
[----:B------:R-:W-:Y:S01]  /*0dc0*/  IMAD.IADD R26, R13, 0x1, R26 ;  /* 0x000000010d1a7824 */ /* 0x000fe200078e021a */
[C---:B------:R-:W-:Y:S01]  /*0dd0*/  LOP3.LUT P5, RZ, R4.reuse, 0x8, RZ, 0xc0, !PT ;  /* 0x0000000804ff7812 */ /* 0x040fe200078ac0ff */
[----:B------:R-:W-:Y:S01]  /*0de0*/  IMAD.SHL.U32 R5, R4, 0x4, RZ ;  /* 0x0000000404057824 */ /* 0x000fe200078e00ff */
[----:B------:R-:W-:Y:S01]  /*0df0*/  LOP3.LUT P0, RZ, R8, 0x8, RZ, 0xc0, !PT ;  /* 0x0000000808ff7812 */ /* 0x000fe2000780c0ff */
[----:B------:R-:W-:Y:S01]  /*0e00*/  IMAD.X R11, R7, 0x1, R3, P3 ;  /* 0x00000001070b7824 */ /* 0x000fe200018e0603 */
[C---:B------:R-:W-:Y:S01]  /*0e10*/  SHF.L.U64.HI R26, R12.reuse, 0x3, R26 ;  /* 0x000000030c1a7819 */ /* 0x040fe2000001021a */
[----:B------:R-:W-:Y:S01]  /*0e20*/  IMAD.SHL.U32 R39, R12, 0x8, RZ ;  /* 0x000000080c277824 */ /* 0x000fe200078e00ff */
[----:B------:R-:W-:Y:S01]  /*0e30*/  LOP3.LUT P6, RZ, R5, 0x8, RZ, 0xc0, !PT ;  /* 0x0000000805ff7812 */ /* 0x000fe200078cc0ff */
[----:B------:R-:W-:Y:S01]  /*0e40*/  IMAD.SHL.U32 R4, R4, 0x2, RZ ;  /* 0x0000000204047824 */ /* 0x000fe200078e00ff */
[----:B------:R-:W-:Y:S01]  /*0e50*/  LDGSTS.E.LTC128B.64 [R48+0x800], desc[UR12][R10.64], P2 ;  /* 0x008000000a307fae */ /* 0x000fe20009121b4c */
[----:B------:R-:W-:Y:S01]  /*0e60*/  IMAD.SHL.U32 R5, R58, 0x8, RZ ;  /* 0x000000083a057824 */ /* 0x000fe200078e00ff */
[----:B------:R-:W-:-:S02]  /*0e70*/  IADD3 R12, P2, R22, R39, RZ ;  /* 0x00000027160c7210 */ /* 0x000fc40007f5e0ff */
[----:B------:R1:W-:Y:S01]  /*0e80*/  LDGSTS.E.LTC128B.64 [R48+0x880], desc[UR12][R10.64+0x80], P1 ;  /* 0x008800800a307fae */ /* 0x0003e20008921b4c */
[----:B------:R-:W-:Y:S02]  /*0e90*/  SEL R59, R59, RZ, P4 ;  /* 0x000000ff3b3b7207 */ /* 0x000fe40002000000 */
[----:B------:R-:W-:Y:S01]  /*0ea0*/  IMAD.X R13, R23, 0x1, R26, P2 ;  /* 0x00000001170d7824 */ /* 0x000fe200010e061a */
[----:B------:R-:W-:Y:S02]  /*0eb0*/  LOP3.LUT P2, RZ, R4, 0x8, RZ, 0xc0, !PT ;  /* 0x0000000804ff7812 */ /* 0x000fe4000784c0ff */
[----:B------:R-:W-:Y:S02]  /*0ec0*/  IMAD.SHL.U32 R8, R59, 0x8, RZ ;  /* 0x000000083b087824 */ /* 0x000fe400078e00ff */
[----:B------:R-:W-:Y:S04]  /*0ed0*/  LDGSTS.E.LTC128B.64 [R48+0x3000], desc[UR12][R12.64], P0 ;  /* 0x030000000c307fae */ /* 0x000fe80008121b4c */
[----:B------:R-:W-:Y:S01]  /*0ee0*/  LDGSTS.E.LTC128B.64 [R48+0x3080], desc[UR12][R12.64+0x80], P6 ;  /* 0x030800800c307fae */ /* 0x000fe2000b121b4c */
[----:B------:R-:W-:-:S05]  /*0ef0*/  IADD3 R14, P6, R12, R30, RZ ;  /* 0x0000001e0c0e7210 */ /* 0x000fca0007fde0ff */
[----:B------:R-:W-:-:S05]  /*0f00*/  IMAD.X R15, R13, 0x1, R31, P6 ;  /* 0x000000010d0f7824 */ /* 0x000fca00030e061f */
[----:B------:R-:W-:Y:S01]  /*0f10*/  LDGSTS.E.LTC128B.64 [R48+0x3800], desc[UR12][R14.64], P2 ;  /* 0x038000000e307fae */ /* 0x000fe20009121b4c */
[----:B-1----:R-:W-:-:S03]  /*0f20*/  IADD3 R10, P3, P1, R53, UR4, R2 ;  /* 0x00000004350a7c10 */ /* 0x002fc6000f97e002 */
[----:B------:R1:W-:Y:S01]  /*0f30*/  LDGSTS.E.LTC128B.64 [R48+0x3880], desc[UR12][R14.64+0x80], P5 ;  /* 0x038800800e307fae */ /* 0x0003e2000a921b4c */
[----:B------:R-:W-:Y:S02]  /*0f40*/  LOP3.LUT P5, RZ, R8, 0x8, RZ, 0xc0, !PT ;  /* 0x0000000808ff7812 */ /* 0x000fe400078ac0ff */
[----:B------:R-:W-:Y:S01]  /*0f50*/  IADD3.X R4, R52, UR5, R3, P3, P1 ;  /* 0x0000000534047c10 */ /* 0x000fe20009fe2403 */
[----:B------:R-:W-:Y:S01]  /*0f60*/  ULDC.64 UR4, c[0x0][0x260] ;  /* 0x0000980000047ab9 */ /* 0x000fe20000000a00 */
[----:B------:R-:W-:Y:S01]  /*0f70*/  LOP3.LUT P1, RZ, R5, 0x8, RZ, 0xc0, !PT ;  /* 0x0000000805ff7812 */ /* 0x000fe2000782c0ff */
[----:B------:R-:W-:Y:S01]  /*0f80*/  IMAD.SHL.U32 R5, R58, 0x4, RZ ;  /* 0x000000043a057824 */ /* 0x000fe200078e00ff */
[----:B------:R-:W-:Y:S01]  /*0f90*/  IADD3 R10, P3, R10, R6, RZ ;  /* 0x000000060a0a7210 */ /* 0x000fe20007f7e0ff */
[----:B------:R-:W0:Y:S03]  /*0fa0*/  LDGDEPBAR ;  /* 0x00000000000079af */ /* 0x000e260000000000 */
[----:B------:R-:W-:Y:S01]  /*0fb0*/  LOP3.LUT P0, RZ, R5, 0x8, RZ, 0xc0, !PT ;  /* 0x0000000805ff7812 */ /* 0x000fe2000780c0ff */
[----:B------:R-:W-:Y:S01]  /*0fc0*/  IMAD.X R11, R4, 0x1, R7, P3 ;  /* 0x00000001040b7824 */ /* 0x000fe200018e0607 */
[----:B------:R-:W-:Y:S01]  /*0fd0*/  SHF.R.U32.HI R5, RZ, 0x5, R46 ;  /* 0x00000005ff057819 */ /* 0x000fe2000001162e */
[----:B------:R-:W-:Y:S01]  /*0fe0*/  IMAD.SHL.U32 R4, R58, 0x2, RZ ;  /* 0x000000023a047824 */ /* 0x000fe200078e00ff */
[----:B---3--:R-:W-:Y:S01]  /*0ff0*/  IADD3 R6, P3, -R20, UR4, RZ ;  /* 0x0000000414067c10 */ /* 0x008fe2000ff7e1ff */
[----:B------:R-:W-:-:S02]  /*1000*/  IMAD.SHL.U32 R7, R59, 0x4, RZ ;  /* 0x000000043b077824 */ /* 0x000fc400078e00ff */
[----:B------:R-:W-:Y:S01]  /*1010*/  LDGSTS.E.LTC128B.64 [R48+0x1000], desc[UR12][R10.64], P1 ;  /* 0x010000000a307fae */ /* 0x000fe20008921b4c */
[----:B------:R-:W-:Y:S02]  /*1020*/  LOP3.LUT P6, RZ, R4, 0x8, RZ, 0xc0, !PT ;  /* 0x0000000804ff7812 */ /* 0x000fe400078cc0ff */
[----:B------:R-:W-:Y:S01]  /*1030*/  LOP3.LUT P1, RZ, R58, 0x8, RZ, 0xc0, !PT ;  /* 0x000000083aff7812 */ /* 0x000fe2000782c0ff */
[----:B------:R2:W3:Y:S01]  /*1040*/  SHFL.IDX PT, R4, R5, RZ, 0x1f ;  /* 0x00001fff05047589 */ /* 0x0004e200000e0000 */
[----:B------:R-:W-:-:S03]  /*1050*/  LOP3.LUT P4, RZ, R7, 0x8, RZ, 0xc0, !PT ;  /* 0x0000000807ff7812 */ /* 0x000fc6000788c0ff */
[----:B------:R3:W-:Y:S01]  /*1060*/  LDGSTS.E.LTC128B.64 [R48+0x1080], desc[UR12][R10.64+0x80], P0 ;  /* 0x010800800a307fae */ /* 0x0007e20008121b4c */
[----:B-1----:R-:W-:Y:S02]  /*1070*/  CS2R R14, SRZ ;  /* 0x00000000000e7805 */ /* 0x002fe4000001ff00 */
[----:B--2---:R-:W-:Y:S02]  /*1080*/  IADD3.X R5, ~R21, UR5, RZ, P3, !PT ;  /* 0x0000000515057c10 */ /* 0x004fe40009ffe5ff */
[----:B------:R-:W-:Y:S02]  /*1090*/  IADD3 R6, P3, P2, R43, R30, R6 ;  /* 0x0000001e2b067210 */ /* 0x000fe40007a7e006 */
[----:B---3--:R-:W-:Y:S02]  /*10a0*/  R2UR UR7, R4 ;  /* 0x00000000040772ca */ /* 0x008fe400000e0000 */
[----:B------:R-:W-:Y:S02]  /*10b0*/  IADD3.X R5, R42, R31, R5, P3, P2 ;  /* 0x0000001f2a057210 */ /* 0x000fe40001fe4405 */
[----:B------:R-:W-:Y:S01]  /*10c0*/  IADD3 R8, P3, R6, R12, RZ ;  /* 0x0000000c06087210 */ /* 0x000fe20007f7e0ff */
[----:B------:R-:W-:Y:S01]  /*10d0*/  IMAD.SHL.U32 R6, R59, 0x2, RZ ;  /* 0x000000023b067824 */ /* 0x000fe200078e00ff */
[----:B------:R-:W-:-:S03]  /*10e0*/  IADD3 R12, P2, R10, R2, RZ ;  /* 0x000000020a0c7210 */ /* 0x000fc60007f5e0ff */
[----:B------:R-:W-:Y:S01]  /*10f0*/  IMAD.X R9, R5, 0x1, R13, P3 ;  /* 0x0000000105097824 */ /* 0x000fe200018e060d */
[----:B------:R-:W-:Y:S01]  /*1100*/  LOP3.LUT P0, RZ, R6, 0x8, RZ, 0xc0, !PT ;  /* 0x0000000806ff7812 */ /* 0x000fe2000780c0ff */
[----:B------:R-:W-:Y:S01]  /*1110*/  IMAD.X R13, R11, 0x1, R3, P2 ;  /* 0x000000010b0d7824 */ /* 0x000fe200010e0603 */
[----:B------:R-:W-:Y:S01]  /*1120*/  LOP3.LUT P3, RZ, R59, 0x8, RZ, 0xc0, !PT ;  /* 0x000000083bff7812 */ /* 0x000fe2000786c0ff */
[----:B------:R-:W-:Y:S01]  /*1130*/  USHF.R.S32.HI UR14, URZ, 0x1f, UR7 ;  /* 0x0000001f3f0e7899 */ /* 0x000fe20008011407 */
[----:B------:R-:W-:Y:S02]  /*1140*/  IADD3 R6, P2, R8, R30, RZ ;  /* 0x0000001e08067210 */ /* 0x000fe40007f5e0ff */
[----:B------:R-:W-:Y:S01]  /*1150*/  CS2R R10, SRZ ;  /* 0x00000000000a7805 */ /* 0x000fe2000001ff00 */
[----:B------:R-:W-:Y:S01]  /*1160*/  LDGSTS.E.LTC128B.64 [R48+0x1800], desc[UR12][R12.64], P6 ;  /* 0x018000000c307fae */ /* 0x000fe2000b121b4c */
[----:B------:R-:W-:Y:S01]  /*1170*/  ULEA.HI UR14, UR14, UR7, URZ, 0x2 ;  /* 0x000000070e0e7291 */ /* 0x000fe2000f8f103f */
[----:B------:R-:W-:Y:S01]  /*1180*/  CS2R R4, SRZ ;  /* 0x0000000000047805 */ /* 0x000fe2000001ff00 */
[----:B------:R-:W-:Y:S01]  /*1190*/  IMAD.X R7, R9, 0x1, R31, P2 ;  /* 0x0000000109077824 */ /* 0x000fe200010e061f */
[----:B------:R1:W-:Y:S01]  /*11a0*/  LDGSTS.E.LTC128B.64 [R48+0x1880], desc[UR12][R12.64+0x80], P1 ;  /* 0x018800800c307fae */ /* 0x0003e20008921b4c */
[----:B------:R-:W-:-:S02]  /*11b0*/  ULOP3.LUT UR15, UR14, 0xfffffffc, URZ, 0xc0, !UPT ;  /* 0xfffffffc0e0f7892 */ /* 0x000fc4000f8ec03f */
[----:B------:R-:W-:Y:S01]  /*11c0*/  USHF.R.S32.HI UR14, URZ, 0x2, UR14 ;  /* 0x000000023f0e7899 */ /* 0x000fe2000801140e */
[----:B------:R-:W-:Y:S01]  /*11d0*/  LDGSTS.E.LTC128B.64 [R48+0x4000], desc[UR12][R8.64], P5 ;  /* 0x0400000008307fae */ /* 0x000fe2000a921b4c */
[----:B------:R-:W-:Y:S02]  /*11e0*/  UIADD3 UR15, UR7, -UR15, URZ ;  /* 0x8000000f070f7290 */ /* 0x000fe4000fffe03f */
[----:B------:R-:W-:Y:S01]  /*11f0*/  USHF.L.U32 UR16, UR14, 0x9, URZ ;  /* 0x000000090e107899 */ /* 0x000fe2000800063f */
[----:B------:R2:W-:Y:S01]  /*1200*/  LDGSTS.E.LTC128B.64 [R48+0x4080], desc[UR12][R8.64+0x80], P4 ;  /* 0x0408008008307fae */ /* 0x0005e2000a121b4c */
[----:B------:R-:W-:-:S03]  /*1210*/  ULEA.HI UR9, UR15, UR15, URZ, 0x1 ;  /* 0x0000000f0f097291 */ /* 0x000fc6000f8f083f */
[----:B------:R-:W-:Y:S01]  /*1220*/  LDGSTS.E.LTC128B.64 [R48+0x4800], desc[UR12][R6.64], P0 ;  /* 0x0480000006307fae */ /* 0x000fe20008121b4c */
[----:B------:R-:W-:Y:S01]  /*1230*/  ISETP.GE.AND P0, PT, R32, 0x10, PT ;  /* 0x000000102000780c */ /* 0x000fe20003f06270 */
[----:B------:R-:W-:Y:S02]  /*1240*/  ULOP3.LUT UR7, UR9, 0xfffffffe, URZ, 0xc0, !UPT ;  /* 0xfffffffe09077892 */ /* 0x000fe4000f8ec03f */
[----:B------:R3:W-:Y:S01]  /*1250*/  LDGSTS.E.LTC128B.64 [R48+0x4880], desc[UR12][R6.64+0x80], P3 ;  /* 0x0488008006307fae */ /* 0x0007e20009921b4c */
[----:B------:R-:W-:Y:S02]  /*1260*/  USHF.R.S32.HI UR9, URZ, 0x1, UR9 ;  /* 0x000000013f097899 */ /* 0x000fe40008011409 */
[----:B------:R-:W-:Y:S01]  /*1270*/  UIADD3 UR7, UR15, -UR7, URZ ;  /* 0x800000070f077290 */ /* 0x000fe2000fffe03f */
[----:B------:R-:W0:Y:S01]  /*1280*/  LDGDEPBAR ;  /* 0x00000000000079af */ /* 0x000e220000000000 */
[----:B------:R-:W-:Y:S02]  /*1290*/  ULEA UR15, UR9, UR16, 0x4 ;  /* 0x00000010090f7291 */ /* 0x000fe4000f8e203f */
[----:B------:R-:W-:Y:S01]  /*12a0*/  ULEA UR16, UR7, UR16, 0x4 ;  /* 0x0000001007107291 */ /* 0x000fe2000f8e203f */
[----:B-1----:R-:W-:-:S02]  /*12b0*/  CS2R R12, SRZ ;  /* 0x00000000000c7805 */ /* 0x002fc4000001ff00 */
[----:B--2---:R-:W-:Y:S02]  /*12c0*/  CS2R R8, SRZ ;  /* 0x0000000000087805 */ /* 0x004fe4000001ff00 */
[----:B---3--:R-:W-:Y:S01]  /*12d0*/  CS2R R6, SRZ ;  /* 0x0000000000067805 */ /* 0x008fe2000001ff00 */
[----:B------:R-:W-:-:S04]  /*12e0*/  DEPBAR.LE SB0, 0x1 ;  /* 0x000080400000791a */ /* 0x000fc80000000000 */
[----:B------:R-:W-:Y:S06]  /*12f0*/  BAR.SYNC.DEFER_BLOCKING 0x0 ;  /* 0x0000000000007b1d */ /* 0x000fec0000010000 */
[----:B------:R-:W-:Y:S05]  /*1300*/  @!P0 BRA `(.L_x_3) ;  /* 0x0000000c00148947 */ /* 0x000fea0003800000 */
[----:B------:R-:W-:Y:S01]  /*1310*/  USHF.L.U32 UR17, UR4, 0x1, URZ ;  /* 0x0000000104117899 */ /* 0x000fe2000800063f */
[----:B------:R-:W-:Y:S01]  /*1320*/  IADD3 R43, P2, R43, R39, RZ ;  /* 0x000000272b2b7210 */ /* 0x000fe20007f5e0ff */
[----:B------:R-:W-:Y:S01]  /*1330*/  USHF.L.U64.HI UR4, UR4, 0x1, UR5 ;  /* 0x0000000104047899 */ /* 0x000fe20008010205 */
[----:B------:R-:W-:Y:S01]  /*1340*/  IADD3 R14, P1, R38, R33, RZ ;  /* 0x00000021260e7210 */ /* 0x000fe20007f3e0ff */
[----:B------:R-:W-:Y:S01]  /*1350*/  IMAD.SHL.U32 R66, R34, 0x8, RZ ;  /* 0x0000000822427824 */ /* 0x000fe200078e00ff */
[----:B------:R-:W-:Y:S01]  /*1360*/  SHF.R.S32.HI R15, RZ, 0x1f, R32 ;  /* 0x0000001fff0f7819 */ /* 0x000fe20000011420 */
[----:B------:R-:W-:Y:S01]  /*1370*/  IMAD.X R42, R42, 0x1, R26, P2 ;  /* 0x000000012a2a7824 */ /* 0x000fe200010e061a */
[----:B------:R-:W-:Y:S01]  /*1380*/  IADD3 R45, P3, P2, R22, UR17, -R20 ;  /* 0x00000011162d7c10 */ /* 0x000fe2000fa7e814 */
[----:B------:R-:W-:Y:S01]  /*1390*/  IMAD.X R0, R25, 0x1, R0, P1 ;  /* 0x0000000119007824 */ /* 0x000fe200008e0600 */
[----:B------:R-:W-:Y:S01]  /*13a0*/  LOP3.LUT R20, R46, 0x1f, RZ, 0xc0, !PT ;  /* 0x0000001f2e147812 */ /* 0x000fe200078ec0ff */
[----:B------:R-:W-:Y:S01]  /*13b0*/  IMAD.SHL.U32 R70, R36, 0x8, RZ ;  /* 0x0000000824467824 */ /* 0x000fe200078e00ff */
[----:B------:R-:W-:Y:S01]  /*13c0*/  IADD3.X R44, R23, UR4, ~R21, P3, P2 ;  /* 0x00000004172c7c10 */ /* 0x000fe20009fe4c15 */
[----:B------:R-:W-:Y:S01]  /*13d0*/  IMAD R21, R0, UR10, RZ ;  /* 0x0000000a00157c24 */ /* 0x000fe2000f8e02ff */
[----:B------:R-:W-:Y:S01]  /*13e0*/  SHF.R.U32.HI R20, RZ, 0x3, R20 ;  /* 0x00000003ff147819 */ /* 0x000fe20000011614 */
[----:B------:R-:W-:Y:S01]  /*13f0*/  ULDC.64 UR4, c[0x0][0x230] ;  /* 0x00008c0000047ab9 */ /* 0x000fe20000000a00 */
[----:B------:R-:W-:Y:S01]  /*1400*/  LEA.HI R32, R15, R32, RZ, 0x4 ;  /* 0x000000200f207211 */ /* 0x000fe200078f20ff */
[C---:B------:R-:W-:Y:S01]  /*1410*/  IMAD R21, R14.reuse, UR11, R21 ;  /* 0x0000000b0e157c24 */ /* 0x040fe2000f8e0215 */
[----:B------:R-:W-:Y:S01]  /*1420*/  IADD3 R53, P0, R53, R27, RZ ;  /* 0x0000001b35357210 */ /* 0x000fe20007f1e0ff */
[----:B------:R-:W-:Y:S01]  /*1430*/  IMAD.WIDE.U32 R26, R14, UR10, RZ ;  /* 0x0000000a0e1a7c25 */ /* 0x000fe2000f8e00ff */
[----:B------:R-:W-:Y:S01]  /*1440*/  LOP3.LUT R15, R20, 0x7, R46, 0x78, !PT ;  /* 0x00000007140f7812 */ /* 0x000fe200078e782e */
[----:B------:R-:W1:Y:S01]  /*1450*/  LDC.64 R40, c[0x0][0x258] ;  /* 0x00009600ff287b82 */ /* 0x000e620000000a00 */
[----:B------:R-:W-:Y:S01]  /*1460*/  SHF.L.U64.HI R23, R34, 0x3, R35 ;  /* 0x0000000322177819 */ /* 0x000fe20000010223 */
[----:B------:R-:W-:Y:S01]  /*1470*/  IMAD R33, R0, UR4, RZ ;  /* 0x0000000400217c24 */ /* 0x000fe2000f8e02ff */
[----:B------:R-:W-:Y:S01]  /*1480*/  LEA R66, P1, R26, R66, 0x3 ;  /* 0x000000421a427211 */ /* 0x000fe200078218ff */
[----:B------:R-:W-:Y:S01]  /*1490*/  IMAD R0, R20, 0x10, R15 ;  /* 0x0000001014007824 */ /* 0x000fe200078e020f */
[----:B------:R-:W-:Y:S01]  /*14a0*/  IADD3 R20, P2, R34, R26, RZ ;  /* 0x0000001a22147210 */ /* 0x000fe20007f5e0ff */
[----:B------:R-:W-:Y:S01]  /*14b0*/  IMAD.IADD R21, R27, 0x1, R21 ;  /* 0x000000011b157824 */ /* 0x000fe200078e0215 */
[----:B------:R-:W-:Y:S01]  /*14c0*/  SHF.L.U64.HI R22, R36, 0x3, R37 ;  /* 0x0000000324167819 */ /* 0x000fe20000010225 */
[----:B------:R-:W-:Y:S01]  /*14d0*/  IMAD.X R52, R52, 0x1, R24, P0 ;  /* 0x0000000134347824 */ /* 0x000fe200000e0618 */
[----:B------:R-:W-:Y:S01]  /*14e0*/  LEA R0, R0, UR6, 0x4 ;  /* 0x0000000600007c11 */ /* 0x000fe2000f8e20ff */
[C---:B------:R-:W-:Y:S01]  /*14f0*/  IMAD R33, R14.reuse, UR5, R33 ;  /* 0x000000050e217c24 */ /* 0x040fe2000f8e0221 */
[----:B------:R-:W-:Y:S01]  /*1500*/  USHF.L.U32 UR5, UR16, 0x3, URZ ;  /* 0x0000000310057899 */ /* 0x000fe2000800063f */
[----:B------:R-:W-:Y:S01]  /*1510*/  IMAD.WIDE.U32 R24, R14, UR4, RZ ;  /* 0x000000040e187c25 */ /* 0x000fe2000f8e00ff */
[----:B------:R-:W-:Y:S01]  /*1520*/  USHF.L.U32 UR4, UR15, 0x3, URZ ;  /* 0x000000030f047899 */ /* 0x000fe2000800063f */
[----:B------:R-:W-:Y:S01]  /*1530*/  LEA.HI.X R67, R26, R23, R21, 0x3, P1 ;  /* 0x000000171a437211 */ /* 0x000fe200008f1c15 */
[----:B------:R-:W2:Y:S01]  /*1540*/  LDC.64 R14, c[0x0][0x248] ;  /* 0x00009200ff0e7b82 */ /* 0x000ea20000000a00 */
[----:B------:R-:W-:Y:S01]  /*1550*/  IMAD.IADD R33, R25, 0x1, R33 ;  /* 0x0000000119217824 */ /* 0x000fe200078e0221 */
[----:B------:R-:W-:Y:S01]  /*1560*/  LEA R70, P0, R24, R70, 0x3 ;  /* 0x0000004618467211 */ /* 0x000fe200078018ff */
[----:B------:R-:W-:Y:S01]  /*1570*/  IMAD.X R21, R35, 0x1, R21, P2 ;  /* 0x0000000123157824 */ /* 0x000fe200010e0615 */
[----:B------:R-:W-:Y:S01]  /*1580*/  IADD3 R34, P1, R36, R24, RZ ;  /* 0x0000001824227210 */ /* 0x000fe20007f3e0ff */
[----:B------:R-:W-:Y:S01]  /*1590*/  IMAD.SHL.U32 R68, R20, 0x8, RZ ;  /* 0x0000000814447824 */ /* 0x000fe200078e00ff */
[----:B------:R-:W-:Y:S01]  /*15a0*/  LEA.HI.X R71, R24, R22, R33, 0x3, P0 ;  /* 0x0000001618477211 */ /* 0x000fe200000f1c21 */
[----:B------:R-:W-:Y:S01]  /*15b0*/  IMAD R51, R3, 0x3, RZ ;  /* 0x0000000303337824 */ /* 0x000fe200078e02ff */
[----:B------:R-:W-:Y:S01]  /*15c0*/  SHF.L.U64.HI R69, R20, 0x3, R21 ;  /* 0x0000000314457819 */ /* 0x000fe20000010215 */
[----:B------:R3:W1:Y:S01]  /*15d0*/  LDS.128 R24, [R0+UR4+0x3000] ;  /* 0x0030000400187984 */ /* 0x0006620008000c00 */
[----:B------:R-:W-:Y:S01]  /*15e0*/  IMAD.X R33, R37, 0x1, R33, P1 ;  /* 0x0000000125217824 */ /* 0x000fe200008e0621 */
[----:B------:R-:W-:Y:S01]  /*15f0*/  LEA R53, P2, R2, R53, 0x1 ;  /* 0x0000003502357211 */ /* 0x000fe200078408ff */
[----:B------:R-:W-:Y:S01]  /*1600*/  IMAD.SHL.U32 R72, R34, 0x8, RZ ;  /* 0x0000000822487824 */ /* 0x000fe200078e00ff */
[----:B------:R3:W1:Y:S01]  /*1610*/  LDS.128 R20, [R0+UR5] ;  /* 0x0000000500147984 */ /* 0x0006620008000c00 */
[----:B------:R-:W-:Y:S01]  /*1620*/  IMAD.WIDE.U32 R70, R2, 0x3, R70 ;  /* 0x0000000302467825 */ /* 0x000fe200078e0046 */
[----:B------:R-:W-:Y:S01]  /*1630*/  SHF.L.U64.HI R73, R34, 0x3, R33 ;  /* 0x0000000322497819 */ /* 0x000fe20000010221 */
[----:B------:R-:W1:Y:S01]  /*1640*/  LDC.64 R38, c[0x0][0x260] ;  /* 0x00009800ff267b82 */ /* 0x000e620000000a00 */
[----:B------:R-:W-:Y:S01]  /*1650*/  LEA.HI.X R52, R2, R52, R3, 0x1, P2 ;  /* 0x0000003402347211 */ /* 0x000fe200010f0c03 */
[----:B------:R-:W-:Y:S01]  /*1660*/  USHF.L.U32 UR6, UR8, 0x1, URZ ;  /* 0x0000000108067899 */ /* 0x000fe2000800063f */
[----:B------:R-:W-:Y:S01]  /*1670*/  LEA R43, P0, R30, R43, 0x1 ;  /* 0x0000002b1e2b7211 */ /* 0x000fe200078008ff */
[----:B------:R-:W-:Y:S01]  /*1680*/  IMAD.WIDE.U32 R72, R2, 0x3, R72 ;  /* 0x0000000302487825 */ /* 0x000fe200078e0048 */
[----:B------:R-:W-:Y:S01]  /*1690*/  ULDC UR10, c[0x0][0x244] ;  /* 0x00009100000a7ab9 */ /* 0x000fe20000000800 */
[----:B------:R-:W-:Y:S01]  /*16a0*/  SHF.R.S32.HI R32, RZ, 0x4, R32 ;  /* 0x00000004ff207819 */ /* 0x000fe20000011420 */
[----:B------:R-:W-:Y:S01]  /*16b0*/  USHF.L.U64.HI UR10, UR8, 0x1, UR10 ;  /* 0x00000001080a7899 */ /* 0x000fe2000801020a */
[----:B------:R-:W1:Y:S01]  /*16c0*/  LDC.64 R36, c[0x0][0x238] ;  /* 0x00008e00ff247b82 */ /* 0x000e620000000a00 */
[C---:B------:R-:W-:Y:S01]  /*16d0*/  LEA.HI.X R42, R30.reuse, R42, R31, 0x1, P0 ;  /* 0x0000002a1e2a7211 */ /* 0x040fe200000f0c1f */
[----:B------:R-:W-:Y:S01]  /*16e0*/  IMAD.WIDE.U32 R66, R30, 0x3, R66 ;  /* 0x000000031e427825 */ /* 0x000fe200078e0042 */
[----:B--2---:R-:W-:Y:S01]  /*16f0*/  IADD3 R57, P1, P0, R28, UR6, -R14 ;  /* 0x000000061c397c10 */ /* 0x004fe2000f83e80e */
[----:B------:R-:W-:Y:S01]  /*1700*/  UMOV UR11, URZ ;  /* 0x0000003f000b7c82 */ /* 0x000fe20008000000 */
[----:B------:R-:W-:Y:S01]  /*1710*/  ISETP.NE.AND P2, PT, R32, 0x2, PT ;  /* 0x000000022000780c */ /* 0x000fe20003f45270 */
[----:B------:R-:W-:Y:S01]  /*1720*/  IMAD.WIDE.U32 R68, R30, 0x3, R68 ;  /* 0x000000031e447825 */ /* 0x000fe200078e0044 */
[----:B------:R-:W-:Y:S01]  /*1730*/  IADD3.X R56, R29, UR10, ~R15, P1, P0 ;  /* 0x0000000a1d387c10 */ /* 0x000fe20008fe0c0f */
[----:B------:R-:W2:Y:S01]  /*1740*/  LDC.64 R2, c[0x0][0x240] ;  /* 0x00009000ff027b82 */ /* 0x000ea20000000a00 */
[----:B------:R-:W-:Y:S01]  /*1750*/  IADD3 R63, P1, R45, 0x80, RZ ;  /* 0x000000802d3f7810 */ /* 0x000fe20007f3e0ff */
[----:B------:R-:W-:Y:S01]  /*1760*/  IMAD R31, R31, 0x3, RZ ;  /* 0x000000031f1f7824 */ /* 0x000fe200078e02ff */
[----:B------:R-:W-:Y:S01]  /*1770*/  IADD3 R65, P0, R57, 0x80, RZ ;  /* 0x0000008039417810 */ /* 0x000fe20007f1e0ff */
[----:B------:R-:W-:Y:S01]  /*1780*/  IMAD.IADD R50, R51, 0x1, R71 ;  /* 0x0000000133327824 */ /* 0x000fe200078e0247 */
[----:B------:R-:W-:Y:S01]  /*1790*/  CS2R R14, SRZ ;  /* 0x00000000000e7805 */ /* 0x000fe2000001ff00 */
[----:B------:R-:W-:Y:S01]  /*17a0*/  VIADD R60, R32, 0xffffffff ;  /* 0xffffffff203c7836 */ /* 0x000fe20000000000 */
[----:B------:R-:W-:Y:S01]  /*17b0*/  SEL R59, R59, RZ, P2 ;  /* 0x000000ff3b3b7207 */ /* 0x000fe20001000000 */
[----:B------:R-:W-:Y:S01]  /*17c0*/  IMAD.X R61, RZ, RZ, R44, P1 ;  /* 0x000000ffff3d7224 */ /* 0x000fe200008e062c */
[----:B------:R-:W-:Y:S01]  /*17d0*/  SEL R58, R58, RZ, P2 ;  /* 0x000000ff3a3a7207 */ /* 0x000fe20001000000 */
[----:B------:R-:W-:Y:S01]  /*17e0*/  IMAD.X R64, RZ, RZ, R56, P0 ;  /* 0x000000ffff407224 */ /* 0x000fe200000e0638 */
[----:B------:R-:W-:Y:S01]  /*17f0*/  UMOV UR17, 0x2000 ;  /* 0x0000200000117882 */ /* 0x000fe20000000000 */
[----:B------:R-:W-:Y:S01]  /*1800*/  IMAD.IADD R54, R31, 0x1, R67 ;  /* 0x000000011f367824 */ /* 0x000fe200078e0243 */
[----:B------:R-:W-:Y:S01]  /*1810*/  UMOV UR16, 0x2 ;  /* 0x0000000200107882 */ /* 0x000fe20000000000 */
[----:B------:R-:W-:Y:S01]  /*1820*/  IMAD.IADD R55, R69, 0x1, R31 ;  /* 0x0000000145377824 */ /* 0x000fe200078e021f */
[----:B------:R-:W-:Y:S01]  /*1830*/  UMOV UR6, 0x1000 ;  /* 0x0000100000067882 */ /* 0x000fe20000000000 */
[----:B------:R-:W-:Y:S01]  /*1840*/  IMAD.IADD R51, R73, 0x1, R51 ;  /* 0x0000000149337824 */ /* 0x000fe200078e0233 */
[----:B---3--:R-:W-:-:S06]  /*1850*/  UMOV UR8, 0xffffe000 ;  /* 0xffffe00000087882 */ /* 0x008fcc0000000000 */
.L_x_4:
[C---:B-1-3-5:R-:W5:Y:S01]  /*1860*/  DMMA.8x8x4 R4, R20.reuse, R24, R4 ;  /* 0x000000181404723f */ /* 0x06af620000000004 */
[----:B--2---:R-:W-:Y:S01]  /*1870*/  LDS.128 R28, [R0+UR5+0x400] ;  /* 0x00040005001c7984 */ /* 0x004fe20008000c00 */
[----:B------:R-:W-:Y:S02]  /*1880*/  UIADD3 UR11, UR11, 0x1, URZ ;  /* 0x000000010b0b7890 */ /* 0x000fe4000fffe03f */
[----:B------:R-:W-:Y:S01]  /*1890*/  IADD3 R74, P1, R45, R43, RZ ;  /* 0x0000002b2d4a7210 */ /* 0x000fe20007f3e0ff */
[----:B------:R-:W-:Y:S01]  /*18a0*/  VIADD R62, R48, UR17 ;  /* 0x00000011303e7c36 */ /* 0x000fe20008000000 */
[----:B------:R-:W-:Y:S01]  /*18b0*/  IADD3 R76, P0, R57, R53, RZ ;  /* 0x00000035394c7210 */ /* 0x000fe20007f1e0ff */
[----:B------:R-:W-:Y:S02]  /*18c0*/  UISETP.NE.AND UP0, UPT, UR11, 0x3, UPT ;  /* 0x000000030b00788c */ /* 0x000fe4000bf05270 */
[----:B------:R-:W1:Y:S01]  /*18d0*/  LDS.128 R32, [R0+UR4+0x3400] ;  /* 0x0034000400207984 */ /* 0x000e620008000c00 */
[----:B------:R-:W-:Y:S01]  /*18e0*/  IMAD.X R75, R44, 0x1, R42, P1 ;  /* 0x000000012c4b7824 */ /* 0x000fe200008e062a */
[----:B------:R-:W-:Y:S01]  /*18f0*/  LOP3.LUT P1, RZ, R58, 0x1, RZ, 0xc0, !PT ;  /* 0x000000013aff7812 */ /* 0x000fe2000782c0ff */
[----:B------:R-:W-:Y:S01]  /*1900*/  IMAD.X R77, R56, 0x1, R52, P0 ;  /* 0x00000001384d7824 */ /* 0x000fe200000e0634 */
[----:B------:R-:W-:Y:S01]  /*1910*/  LOP3.LUT P0, RZ, R59, 0x1, RZ, 0xc0, !PT ;  /* 0x000000013bff7812 */ /* 0x000fe2000780c0ff */
[----:B------:R-:W-:Y:S02]  /*1920*/  USEL UR10, UR8, 0x1000, !UP0 ;  /* 0x00001000080a7887 */ /* 0x000fe4000c000000 */
[-C--:B------:R-:W5:Y:S01]  /*1930*/  DMMA.8x8x4 R8, R20, R26.reuse, R8 ;  /* 0x0000001a1408723f */ /* 0x080f620000000008 */
[----:B------:R-:W-:Y:S02]  /*1940*/  UIADD3 UR16, UR16, 0x1, URZ ;  /* 0x0000000110107890 */ /* 0x000fe4000fffe03f */
[----:B------:R-:W-:Y:S02]  /*1950*/  UIADD3 UR15, UR17, -0x2000, URZ ;  /* 0xffffe000110f7890 */ /* 0x000fe4000fffe03f */
[----:B------:R-:W-:Y:S02]  /*1960*/  UISETP.NE.AND UP1, UPT, UR16, 0x3, UPT ;  /* 0x000000031000788c */ /* 0x000fe4000bf25270 */
[----:B------:R-:W-:Y:S01]  /*1970*/  USEL UR11, UR11, URZ, UP0 ;  /* 0x0000003f0b0b7287 */ /* 0x000fe20008000000 */
[----:B------:R-:W-:Y:S01]  /*1980*/  @!PT LDS RZ, [RZ] ;  /* 0x00000000fffff984 */ /* 0x000fe20000000800 */
[----:B------:R-:W-:Y:S01]  /*1990*/  @!PT LDS RZ, [RZ] ;  /* 0x00000000fffff984 */ /* 0x000fe20000000800 */
[----:B------:R-:W-:Y:S01]  /*19a0*/  @!PT LDS RZ, [RZ] ;  /* 0x00000000fffff984 */ /* 0x000fe20000000800 */
[----:B------:R-:W-:Y:S01]  /*19b0*/  @P1 LDGSTS.E.LTC128B.64 [R62], desc[UR12][R76.64] ;  /* 0x000000004c3e1fae */ /* 0x000fe2000b921b4c */
[----:B------:R-:W-:Y:S05]  /*19c0*/  USEL UR16, UR16, URZ, UP1 ;  /* 0x0000003f10107287 */ /* 0x000fea0008800000 */
[----:B------:R3:W-:Y:S02]  /*19d0*/  @P0 LDGSTS.E.LTC128B.64 [R62+0x3000], desc[UR12][R74.64] ;  /* 0x030000004a3e0fae */ /* 0x0007e4000b921b4c */
[C---:B------:R-:W5:Y:S01]  /*19e0*/  DMMA.8x8x4 R12, R22.reuse, R26, R12 ;  /* 0x0000001a160c723f */ /* 0x040f62000000000c */
[----:B------:R-:W-:Y:S07]  /*19f0*/  @UP1 UIMAD.U32 UR15, UR17, 0x1, UR6 ;  /* 0x00000001110f18a4 */ /* 0x000fee000f8e0006 */
[----:B------:R-:W-:Y:S08]  /*1a00*/  UMOV UR17, UR15 ;  /* 0x0000000f00117c82 */ /* 0x000ff00008000000 */
[----:B------:R4:W5:Y:S02]  /*1a10*/  DMMA.8x8x4 R16, R22, R24, R16 ;  /* 0x000000181610723f */ /* 0x0009640000000010 */
[----:B----4-:R-:W-:Y:S08]  /*1a20*/  LDS.128 R20, [R0+UR5+0x800] ;  /* 0x0008000500147984 */ /* 0x010ff00008000c00 */
[----:B---3--:R-:W3:-:S06]  /*1a30*/  LDS.128 R24, [R0+UR4+0x3800] ;  /* 0x0038000400187984 */ /* 0x008ecc0008000c00 */
[C---:B-1---5:R-:W5:Y:S11]  /*1a40*/  DMMA.8x8x4 R4, R28.reuse, R32, R4 ;  /* 0x000000201c04723f */ /* 0x062f760000000004 */
[----:B------:R-:W-:Y:S05]  /*1a50*/  @!UPT UIADD3 URZ, URZ, URZ, URZ ;  /* 0x0000003f3f3ff290 */ /* 0x000fea000fffe03f */
[-C--:B------:R1:W5:Y:S04]  /*1a60*/  DMMA.8x8x4 R8, R28, R34.reuse, R8 ;  /* 0x000000221c08723f */ /* 0x0803680000000008 */
[----:B-1----:R-:W-:Y:S02]  /*1a70*/  LOP3.LUT R28, R58, 0x2, RZ, 0xc0, !PT ;  /* 0x000000023a1c7812 */ /* 0x002fe400078ec0ff */
[----:B------:R-:W-:Y:S02]  /*1a80*/  LOP3.LUT R29, R59, 0x2, RZ, 0xc0, !PT ;  /* 0x000000023b1d7812 */ /* 0x000fe400078ec0ff */
[----:B------:R-:W-:Y:S02]  /*1a90*/  SHF.R.U32.HI R28, RZ, 0x1, R28 ;  /* 0x00000001ff1c7819 */ /* 0x000fe4000001161c */
[----:B------:R-:W-:Y:S02]  /*1aa0*/  SHF.R.U32.HI R29, RZ, 0x1, R29 ;  /* 0x00000001ff1d7819 */ /* 0x000fe4000001161d */
[----:B------:R-:W-:Y:S02]  /*1ab0*/  ISETP.NE.U32.AND P3, PT, R28, RZ, PT ;  /* 0x000000ff1c00720c */ /* 0x000fe40003f65070 */
[----:B------:R-:W-:Y:S02]  /*1ac0*/  ISETP.NE.U32.AND P2, PT, R29, RZ, PT ;  /* 0x000000ff1d00720c */ /* 0x000fe40003f45070 */
[C---:B------:R1:W5:Y:S04]  /*1ad0*/  DMMA.8x8x4 R12, R30.reuse, R34, R12 ;  /* 0x000000221e0c723f */ /* 0x040368000000000c */
[----:B-1----:R-:W-:Y:S02]  /*1ae0*/  IADD3 R34, P1, R65, R53, RZ ;  /* 0x0000003541227210 */ /* 0x002fe40007f3e0ff */
[----:B------:R-:W-:Y:S03]  /*1af0*/  IADD3 R28, P0, R63, R43, RZ ;  /* 0x0000002b3f1c7210 */ /* 0x000fe60007f1e0ff */
[----:B------:R-:W-:Y:S01]  /*1b00*/  IMAD.X R35, R64, 0x1, R52, P1 ;  /* 0x0000000140237824 */ /* 0x000fe200008e0634 */
[----:B------:R-:W-:Y:S01]  /*1b10*/  IADD3 R74, P1, R57, R70, RZ ;  /* 0x00000046394a7210 */ /* 0x000fe20007f3e0ff */
[----:B------:R-:W-:Y:S01]  /*1b20*/  IMAD.X R29, R61, 0x1, R42, P0 ;  /* 0x000000013d1d7824 */ /* 0x000fe200000e062a */
[----:B------:R-:W-:Y:S02]  /*1b30*/  IADD3 R64, P0, R45, R66, RZ ;  /* 0x000000422d407210 */ /* 0x000fe40007f1e0ff */
[----:B------:R-:W-:Y:S01]  /*1b40*/  @!PT LDS RZ, [RZ] ;  /* 0x00000000fffff984 */ /* 0x000fe20000000800 */
[----:B------:R-:W-:Y:S01]  /*1b50*/  @!PT LDS RZ, [RZ] ;  /* 0x00000000fffff984 */ /* 0x000fe20000000800 */
[----:B------:R-:W-:Y:S01]  /*1b60*/  @!PT LDS RZ, [RZ] ;  /* 0x00000000fffff984 */ /* 0x000fe20000000800 */
[----:B------:R1:W-:Y:S01]  /*1b70*/  @P3 LDGSTS.E.LTC128B.64 [R62+0x80], desc[UR12][R34.64] ;  /* 0x00080000223e3fae */ /* 0x0003e2000b921b4c */
[----:B------:R-:W-:Y:S01]  /*1b80*/  IMAD.X R75, R56, 0x1, R50, P1 ;  /* 0x00000001384b7824 */ /* 0x000fe200008e0632 */
[----:B------:R1:W5:Y:S04]  /*1b90*/  DMMA.8x8x4 R16, R30, R32, R16 ;  /* 0x000000201e10723f */ /* 0x0003680000000010 */
[----:B-1----:R1:W-:Y:S01]  /*1ba0*/  @P2 LDGSTS.E.LTC128B.64 [R62+0x3080], desc[UR12][R28.64] ;  /* 0x030800001c3e2fae */ /* 0x0023e2000b921b4c */
[----:B------:R-:W-:-:S11]  /*1bb0*/  IMAD.X R65, R44, 0x1, R54, P0 ;  /* 0x000000012c417824 */ /* 0x000fd600000e0636 */
[C---:B---3-5:R-:W5:Y:S01]  /*1bc0*/  DMMA.8x8x4 R4, R20.reuse, R24, R4 ;  /* 0x000000181404723f */ /* 0x068f620000000004 */
[----:B------:R-:W-:Y:S01]  /*1bd0*/  LDS.128 R32, [R0+UR4+0x3c00] ;  /* 0x003c000400207984 */ /* 0x000fe20008000c00 */
[----:B------:R-:W-:Y:S11]  /*1be0*/  UIADD3 UR4, UR10, UR4, URZ ;  /* 0x000000040a047290 */ /* 0x000ff6000fffe03f */
[----:B------:R-:W-:Y:S03]  /*1bf0*/  @!UPT UIADD3 URZ, URZ, URZ, URZ ;  /* 0x0000003f3f3ff290 */ /* 0x000fe6000fffe03f */
[-C--:B-1----:R1:W5:Y:S04]  /*1c00*/  DMMA.8x8x4 R8, R20, R26.reuse, R8 ;  /* 0x0000001a1408723f */ /* 0x0823680000000008 */
[C---:B-1----:R-:W-:Y:S01]  /*1c10*/  LOP3.LUT R21, R58.reuse, 0x4, RZ, 0xc0, !PT ;  /* 0x000000043a157812 */ /* 0x042fe200078ec0ff */
[----:B------:R-:W1:Y:S01]  /*1c20*/  LDS.128 R28, [R0+UR5+0xc00] ;  /* 0x000c0005001c7984 */ /* 0x000e620008000c00 */
[----:B------:R-:W-:Y:S01]  /*1c30*/  LOP3.LUT R20, R59, 0x4, RZ, 0xc0, !PT ;  /* 0x000000043b147812 */ /* 0x000fe200078ec0ff */
[----:B------:R-:W-:Y:S01]  /*1c40*/  UIADD3 UR5, UR10, UR5, URZ ;  /* 0x000000050a057290 */ /* 0x000fe2000fffe03f */
[----:B------:R-:W-:Y:S02]  /*1c50*/  SHF.R.U32.HI R21, RZ, 0x2, R21 ;  /* 0x00000002ff157819 */ /* 0x000fe40000011615 */
[----:B------:R-:W-:Y:S02]  /*1c60*/  SHF.R.U32.HI R20, RZ, 0x2, R20 ;  /* 0x00000002ff147819 */ /* 0x000fe40000011614 */
[----:B------:R-:W-:Y:S02]  /*1c70*/  ISETP.NE.U32.AND P5, PT, R21, RZ, PT ;  /* 0x000000ff1500720c */ /* 0x000fe40003fa5070 */
[----:B------:R-:W-:Y:S02]  /*1c80*/  LOP3.LUT R21, R58, 0x8, RZ, 0xc0, !PT ;  /* 0x000000083a157812 */ /* 0x000fe400078ec0ff */
[C---:B------:R3:W5:Y:S03]  /*1c90*/  DMMA.8x8x4 R12, R22.reuse, R26, R12 ;  /* 0x0000001a160c723f */ /* 0x040766000000000c */
[----:B------:R-:W-:Y:S02]  /*1ca0*/  ISETP.NE.U32.AND P4, PT, R20, RZ, PT ;  /* 0x000000ff1400720c */ /* 0x000fe40003f85070 */
[----:B------:R-:W-:Y:S02]  /*1cb0*/  LOP3.LUT R20, R59, 0x8, RZ, 0xc0, !PT ;  /* 0x000000083b147812 */ /* 0x000fe400078ec0ff */
[----:B------:R-:W-:Y:S02]  /*1cc0*/  SHF.R.U32.HI R21, RZ, 0x3, R21 ;  /* 0x00000003ff157819 */ /* 0x000fe40000011615 */
[----:B------:R-:W-:Y:S01]  /*1cd0*/  SHF.R.U32.HI R20, RZ, 0x3, R20 ;  /* 0x00000003ff147819 */ /* 0x000fe20000011614 */
[----:B------:R-:W-:Y:S01]  /*1ce0*/  @!PT LDS RZ, [RZ] ;  /* 0x00000000fffff984 */ /* 0x000fe20000000800 */
[----:B------:R-:W-:Y:S01]  /*1cf0*/  @!PT LDS RZ, [RZ] ;  /* 0x00000000fffff984 */ /* 0x000fe20000000800 */
[----:B------:R-:W-:Y:S01]  /*1d00*/  @!PT LDS RZ, [RZ] ;  /* 0x00000000fffff984 */ /* 0x000fe20000000800 */
[----:B------:R-:W-:Y:S01]  /*1d10*/  @P5 LDGSTS.E.LTC128B.64 [R62+0x800], desc[UR12][R74.64] ;  /* 0x008000004a3e5fae */ /* 0x000fe2000b921b4c */
[----:B------:R-:W-:Y:S02]  /*1d20*/  ISETP.NE.U32.AND P3, PT, R21, RZ, PT ;  /* 0x000000ff1500720c */ /* 0x000fe40003f65070 */
[----:B------:R-:W-:Y:S02]  /*1d30*/  ISETP.NE.U32.AND P2, PT, R20, RZ, PT ;  /* 0x000000ff1400720c */ /* 0x000fe40003f45070 */
[----:B------:R-:W-:Y:S01]  /*1d40*/  IADD3 R20, P1, R57, R72, RZ ;  /* 0x0000004839147210 */ /* 0x000fe20007f3e0ff */
[----:B---3--:R3:W5:Y:S01]  /*1d50*/  DMMA.8x8x4 R16, R22, R24, R16 ;  /* 0x000000181610723f */ /* 0x0087620000000010 */
[----:B------:R4:W-:Y:S03]  /*1d60*/  @P4 LDGSTS.E.LTC128B.64 [R62+0x3800], desc[UR12][R64.64] ;  /* 0x03800000403e4fae */ /* 0x0009e6000b921b4c */
[----:B------:R-:W-:Y:S01]  /*1d70*/  IMAD.X R21, R56, 0x1, R51, P1 ;  /* 0x0000000138157824 */ /* 0x000fe200008e0633 */
[C---:B------:R-:W-:Y:S02]  /*1d80*/  IADD3 R26, P0, R45.reuse, R68, RZ ;  /* 0x000000442d1a7210 */ /* 0x040fe40007f1e0ff */
[----:B------:R-:W-:Y:S02]  /*1d90*/  IADD3 R45, P5, P4, R45, R40, R38 ;  /* 0x000000282d2d7210 */ /* 0x000fe40007cbe026 */
[----:B------:R3:W-:Y:S01]  /*1da0*/  @P3 LDGSTS.E.LTC128B.64 [R62+0x880], desc[UR12][R20.64+0x80] ;  /* 0x00880080143e3fae */ /* 0x0007e2000b921b4c */
[----:B------:R-:W-:Y:S01]  /*1db0*/  IMAD.X R27, R44, 0x1, R55, P0 ;  /* 0x000000012c1b7824 */ /* 0x000fe200000e0637 */
[C---:B------:R-:W-:Y:S01]  /*1dc0*/  ISETP.NE.AND P0, PT, R60.reuse, 0x2, PT ;  /* 0x000000023c00780c */ /* 0x040fe20003f05270 */
[----:B------:R-:W-:Y:S04]  /*1dd0*/  VIADD R60, R60, 0xffffffff ;  /* 0xffffffff3c3c7836 */ /* 0x000fe80000000000 */
[----:B------:R-:W-:-:S04]  /*1de0*/  DEPBAR.LE SB5, 0x1 ;  /* 0x0000d0400000791a */ /* 0x000fc80000000000 */
[C---:B-1----:R1:W5:Y:S01]  /*1df0*/  DMMA.8x8x4 R4, R28.reuse, R32, R4 ;  /* 0x000000201c04723f */ /* 0x0423620000000004 */
[----:B------:R1:W-:Y:S03]  /*1e00*/  @P2 LDGSTS.E.LTC128B.64 [R62+0x3880], desc[UR12][R26.64+0x80] ;  /* 0x038800801a3e2fae */ /* 0x0003e6000b921b4c */
[----:B------:R-:W-:Y:S02]  /*1e10*/  ISETP.GT.AND P6, PT, R60, -0x1, PT ;  /* 0xffffffff3c00780c */ /* 0x000fe40003fc4270 */
[----:B--2---:R-:W-:Y:S01]  /*1e20*/  IADD3 R57, P3, P2, R57, R36, R2 ;  /* 0x0000002439397210 */ /* 0x004fe20007a7e002 */
[----:B------:R-:W0:Y:S01]  /*1e30*/  LDGDEPBAR ;  /* 0x00000000000079af */ /* 0x000e220000000000 */
[----:B------:R-:W-:Y:S02]  /*1e40*/  SEL R58, R58, RZ, P0 ;  /* 0x000000ff3a3a7207 */ /* 0x000fe40000000000 */
[----:B------:R-:W-:Y:S02]  /*1e50*/  SEL R59, R59, RZ, P0 ;  /* 0x000000ff3b3b7207 */ /* 0x000fe40000000000 */
[----:B------:R-:W-:Y:S02]  /*1e60*/  IADD3 R63, P1, R45, 0x80, RZ ;  /* 0x000000802d3f7810 */ /* 0x000fe40007f3e0ff */
[----:B----4-:R-:W-:Y:S02]  /*1e70*/  IADD3 R65, P0, R57, 0x80, RZ ;  /* 0x0000008039417810 */ /* 0x010fe40007f1e0ff */
[-C--:B------:R2:W5:Y:S04]  /*1e80*/  DMMA.8x8x4 R8, R28, R34.reuse, R8 ;  /* 0x000000221c08723f */ /* 0x0805680000000008 */
[----:B------:R-:W-:Y:S02]  /*1e90*/  IADD3.X R44, R44, R41, R39, P5, P4 ;  /* 0x000000292c2c7210 */ /* 0x000fe40002fe8427 */
[----:B------:R-:W-:Y:S03]  /*1ea0*/  IADD3.X R56, R56, R37, R3, P3, P2 ;  /* 0x0000002538387210 */ /* 0x000fe60001fe4403 */
[----:B------:R-:W-:Y:S02]  /*1eb0*/  IMAD.X R61, RZ, RZ, R44, P1 ;  /* 0x000000ffff3d7224 */ /* 0x000fe400008e062c */
[----:B------:R-:W-:Y:S05]  /*1ec0*/  IMAD.X R64, RZ, RZ, R56, P0 ;  /* 0x000000ffff407224 */ /* 0x000fea00000e0638 */
[C---:B------:R2:W5:Y:S01]  /*1ed0*/  DMMA.8x8x4 R12, R30.reuse, R34, R12 ;  /* 0x000000221e0c723f */ /* 0x040562000000000c */
[----:B------:R-:W-:Y:S04]  /*1ee0*/  DEPBAR.LE SB0, 0x1 ;  /* 0x000080400000791a */ /* 0x000fe80000000000 */
[----:B------:R-:W-:Y:S06]  /*1ef0*/  BAR.SYNC.DEFER_BLOCKING 0x0 ;  /* 0x0000000000007b1d */ /* 0x000fec0000010000 */
[----:B---3--:R2:W3:Y:S01]  /*1f00*/  LDS.128 R20, [R0+UR5] ;  /* 0x0000000500147984 */ /* 0x0084e20008000c00 */
[----:B------:R-:W-:Y:S04]  /*1f10*/  DEPBAR.LE SB5, 0x3 ;  /* 0x0000d0c00000791a */ /* 0x000fe80000000000 */
[----:B------:R2:W5:Y:S03]  /*1f20*/  DMMA.8x8x4 R16, R30, R32, R16 ;  /* 0x000000201e10723f */ /* 0x0005660000000010 */
[----:B-1----:R2:W3:Y:S01]  /*1f30*/  LDS.128 R24, [R0+UR4+0x3000] ;  /* 0x0030000400187984 */ /* 0x0024e20008000c00 */
[----:B------:R-:W-:Y:S01]  /*1f40*/  @!UPT UIADD3 URZ, URZ, URZ, URZ ;  /* 0x0000003f3f3ff290 */ /* 0x000fe2000fffe03f */
[----:B------:R-:W-:Y:S11]  /*1f50*/  @P6 BRA `(.L_x_4) ;  /* 0xfffffff800406947 */ /* 0x000ff6000383ffff */
.L_x_3:
[----:B------:R-:W0:Y:S01]  /*1f60*/  LDGDEPBAR ;  /* 0x00000000000079af */ /* 0x000e220000000000 */
[----:B------:R-:W-:Y:S02]  /*1f70*/  ULDC.64 UR4, c[0x0][0x310] ;  /* 0x0000c40000047ab9 */ /* 0x000fe40000000a00 */
[----:B------:R-:W-:Y:S01]  /*1f80*/  ISETP.NE.U32.AND P0, PT, RZ, UR4, PT ;  /* 0x00000004ff007c0c */ /* 0x000fe2000bf05070 */
[----:B------:R-:W0:Y:S03]  /*1f90*/  LDGDEPBAR ;  /* 0x00000000000079af */ /* 0x000e260000000000 */
[----:B------:R-:W-:Y:S01]  /*1fa0*/  ISETP.NE.AND.EX P0, PT, RZ, UR5, PT, P0 ;  /* 0x00000005ff007c0c */ /* 0x000fe2000bf05300 */
[----:B------:R-:W-:-:S04]  /*1fb0*/  DEPBAR.LE SB0, 0x0 ;  /* 0x000080000000791a */ /* 0x000fc80000000000 */
[----:B------:R-:W-:Y:S08]  /*1fc0*/  BAR.SYNC.DEFER_BLOCKING 0x0 ;  /* 0x0000000000007b1d */ /* 0x000ff00000010000 */
[----:B------:R-:W-:Y:S05]  /*1fd0*/  @!P0 BRA `(.L_x_5) ;  /* 0x00000000001c8947 */ /* 0x000fea0003800000 */
[----:B------:R-:W1:Y:S02]  /*1fe0*/  LDC.64 R56, c[0x0][0x310] ;  /* 0x0000c400ff387b82 */ /* 0x000e640000000a00 */
[----:B-1----:R-:W4:Y:S02]  /*1ff0*/  LDG.E.64 R56, desc[UR12][R56.64] ;  /* 0x0000000c38387981 */ /* 0x002f24000c1e1b00 */
[----:B----4-:R-:W-:-:S04]  /*2000*/  ISETP.NE.U32.AND P0, PT, R56, RZ, PT ;  /* 0x000000ff3800720c */ /* 0x010fc80003f05070 */
[----:B------:R-:W-:-:S13]  /*2010*/  ISETP.NE.AND.EX P0, PT, R57, RZ, PT, P0 ;  /* 0x000000ff3900720c */ /* 0x000fda0003f05300 */
[----:B------:R-:W-:Y:S05]  /*2020*/  @!P0 BRA `(.L_x_5) ;  /* 0x0000000000088947 */ /* 0x000fea0003800000 */
[----:B------:R-:W4:Y:S01]  /*2030*/  LD.E.64 R56, desc[UR12][R56.64] ;  /* 0x0000000c38387980 */ /* 0x000f22000c101b00 */
[----:B------:R-:W-:Y:S05]  /*2040*/  BRA `(.L_x_6) ;  /* 0x00000000001c7947 */ /* 0x000fea0003800000 */
.L_x_5:
[----:B------:R-:W-:Y:S01]  /*2050*/  ULDC.64 UR4, c[0x0][0x300] ;  /* 0x0000c00000047ab9 */ /* 0x000fe20000000a00 */
[----:B------:R-:W1:Y:S01]  /*2060*/  LDC.64 R56, c[0x0][0x2f0] ;  /* 0x0000bc00ff387b82 */ /* 0x000e620000000a00 */
[----:B------:R-:W-:-:S04]  /*2070*/  ISETP.NE.U32.AND P0, PT, RZ, UR4, PT ;  /* 0x00000004ff007c0c */ /* 0x000fc8000bf05070 */
[----:B------:R-:W-:-:S13]  /*2080*/  ISETP.NE.AND.EX P0, PT, RZ, UR5, PT, P0 ;  /* 0x00000005ff007c0c */ /* 0x000fda000bf05300 */
[----:B------:R-:W-:Y:S05]  /*2090*/  @!P0 BRA `(.L_x_6) ;  /* 0x0000000000088947 */ /* 0x000fea0003800000 */
[----:B-1----:R-:W1:Y:S02]  /*20a0*/  LDC.64 R56, c[0x0][0x300] ;  /* 0x0000c000ff387b82 */ /* 0x002e640000000a00 */
[----:B-1----:R-:W4:Y:S02]  /*20b0*/  LDG.E.64 R56, desc[UR12][R56.64] ;  /* 0x0000000c38387981 */ /* 0x002f24000c1e1b00 */
.L_x_6:
[----:B------:R-:W-:Y:S02]  /*20c0*/  ULDC.64 UR4, c[0x0][0x318] ;  /* 0x0000c60000047ab9 */ /* 0x000fe40000000a00 */
[----:B------:R-:W-:-:S04]  /*20d0*/  ISETP.NE.U32.AND P0, PT, RZ, UR4, PT ;  /* 0x00000004ff007c0c */ /* 0x000fc8000bf05070 */
[----:B------:R-:W-:-:S13]  /*20e0*/  ISETP.NE.AND.EX P0, PT, RZ, UR5, PT, P0 ;  /* 0x00000005ff007c0c */ /* 0x000fda000bf05300 */
[----:B------:R-:W-:Y:S05]  /*20f0*/  @!P0 BRA `(.L_x_7) ;  /* 0x00000000001c8947 */ /* 0x000fea0003800000 */
[----:B------:R-:W2:Y:S02]  /*2100*/  LDC.64 R54, c[0x0][0x318] ;  /* 0x0000c600ff367b82 */ /* 0x000ea40000000a00 */
[----:B--2---:R-:W2:Y:S02]  /*2110*/  LDG.E.64 R54, desc[UR12][R54.64] ;  /* 0x0000000c36367981 */ /* 0x004ea4000c1e1b00 */
[----:B--2---:R-:W-:-:S04]  /*2120*/  ISETP.NE.U32.AND P0, PT, R54, RZ, PT ;  /* 0x000000ff3600720c */ /* 0x004fc80003f05070 */
[----:B------:R-:W-:-:S13]  /*2130*/  ISETP.NE.AND.EX P0, PT, R55, RZ, PT, P0 ;  /* 0x000000ff3700720c */ /* 0x000fda0003f05300 */
[----:B------:R-:W-:Y:S05]  /*2140*/  @!P0 BRA `(.L_x_7) ;  /* 0x0000000000088947 */ /* 0x000fea0003800000 */
[----:B------:R-:W4:Y:S01]  /*2150*/  LD.E.64 R54, desc[UR12][R54.64] ;  /* 0x0000000c36367980 */ /* 0x000f22000c101b00 */
[----:B------:R-:W-:Y:S05]  /*2160*/  BRA `(.L_x_8) ;  /* 0x00000000001c7947 */ /* 0x000fea0003800000 */
.L_x_7:
[----:B------:R-:W-:Y:S01]  /*2170*/  ULDC.64 UR4, c[0x0][0x308] ;  /* 0x0000c20000047ab9 */ /* 0x000fe20000000a00 */
[----:B------:R-:W1:Y:S01]  /*2180*/  LDC.64 R54, c[0x0][0x2f8] ;  /* 0x0000be00ff367b82 */ /* 0x000e620000000a00 */
[----:B------:R-:W-:-:S04]  /*2190*/  ISETP.NE.U32.AND P0, PT, RZ, UR4, PT ;  /* 0x00000004ff007c0c */ /* 0x000fc8000bf05070 */
[----:B------:R-:W-:-:S13]  /*21a0*/  ISETP.NE.AND.EX P0, PT, RZ, UR5, PT, P0 ;  /* 0x00000005ff007c0c */ /* 0x000fda000bf05300 */
[----:B------:R-:W-:Y:S05]  /*21b0*/  @!P0 BRA `(.L_x_8) ;  /* 0x0000000000088947 */ /* 0x000fea0003800000 */
[----:B-1----:R-:W1:Y:S02]  /*21c0*/  LDC.64 R54, c[0x0][0x308] ;  /* 0x0000c200ff367b82 */ /* 0x002e640000000a00 */
[----:B-1----:R-:W4:Y:S02]  /*21d0*/  LDG.E.64 R54, desc[UR12][R54.64] ;  /* 0x0000000c36367981 */ /* 0x002f24000c1e1b00 */
.L_x_8:
[----:B------:R-:W1:Y:S01]  /*21e0*/  S2R R2, SR_CTAID.X ;  /* 0x0000000000027919 */ /* 0x000e620000002500 */
[----:B--2---:R-:W2:Y:S01]  /*21f0*/  LDC R0, c[0x0][0x320] ;  /* 0x0000c800ff007b82 */ /* 0x004ea20000000800 */
[----:B------:R-:W-:-:S07]  /*2200*/  ULDC UR4, c[0x0][0x21c] ;  /* 0x0000870000047ab9 */ /* 0x000fce0000000800 */
[----:B---3--:R-:W1:Y:S08]  /*2210*/  LDC R26, c[0x0][0x228] ;  /* 0x00008a00ff1a7b82 */ /* 0x008e700000000800 */
[----:B------:R-:W3:Y:S08]  /*2220*/  LDC.64 R22, c[0x0][0x370] ;  /* 0x0000dc00ff167b82 */ /* 0x000ef00000000a00 */
[----:B------:R-:W3:Y:S01]  /*2230*/  LDC R3, c[0x0][0x344] ;  /* 0x0000d100ff037b82 */ /* 0x000ee20000000800 */
[----:B--2---:R-:W-:-:S07]  /*2240*/  ISETP.NE.AND P0, PT, R0, RZ, PT ;  /* 0x000000ff0000720c */ /* 0x004fce0003f05270 */
[----:B------:R-:W2:Y:S01]  /*2250*/  LDC R20, c[0x0][0x348] ;  /* 0x0000d200ff147b82 */ /* 0x000ea20000000800 */
[----:B-1----:R-:W-:-:S05]  /*2260*/  SHF.R.S32.HI R26, RZ, R26, R2 ;  /* 0x0000001aff1a7219 */ /* 0x002fca0000011402 */
[----:B------:R-:W-:Y:S01]  /*2270*/  IMAD R32, R49, UR4, R26 ;  /* 0x0000000431207c24 */ /* 0x000fe2000f8e021a */
[----:B------:R-:W-:Y:S01]  /*2280*/  ULDC UR4, c[0x0][0x340] ;  /* 0x0000d00000047ab9 */ /* 0x000fe20000000800 */
[----:B------:R-:W1:Y:S01]  /*2290*/  LDC R21, c[0x0][0x34c] ;  /* 0x0000d300ff157b82 */ /* 0x000e620000000800 */
[----:B------:R-:W-:Y:S01]  /*22a0*/  MOV R2, UR4 ;  /* 0x0000000400027c02 */ /* 0x000fe20008000f00 */
[----:B---3--:R-:W-:Y:S01]  /*22b0*/  IMAD.WIDE R32, R32, 0x4, R22 ;  /* 0x0000000420207825 */ /* 0x008fe200078e0216 */
[----:B------:R-:W-:Y:S06]  /*22c0*/  @!P0 BRA `(.L_x_9) ;  /* 0x0000000000a88947 */ /* 0x000fec0003800000 */
[----:B------:R-:W-:Y:S02]  /*22d0*/  ISETP.NE.AND P0, PT, R0, 0x1, PT ;  /* 0x000000010000780c */ /* 0x000fe40003f05270 */
[----:B------:R-:W-:-:S11]  /*22e0*/  MOV R30, 0xffffffff ;  /* 0xffffffff001e7802 */ /* 0x000fd60000000f00 */
[----:B------:R-:W-:Y:S05]  /*22f0*/  @!P0 BRA `(.L_x_10) ;  /* 0x0000000000748947 */ /* 0x000fea0003800000 */
[----:B------:R-:W-:-:S13]  /*2300*/  ISETP.NE.AND P0, PT, R0, 0x2, PT ;  /* 0x000000020000780c */ /* 0x000fda0003f05270 */
[----:B------:R-:W-:Y:S05]  /*2310*/  @!P0 BRA `(.L_x_11) ;  /* 0x0000000000248947 */ /* 0x000fea0003800000 */
[----:B------:R-:W-:-:S13]  /*2320*/  ISETP.NE.AND P0, PT, R0, 0x3, PT ;  /* 0x000000030000780c */ /* 0x000fda0003f05270 */
[----:B------:R-:W-:Y:S05]  /*2330*/  @P0 BRA `(.L_x_12) ;  /* 0x0000000000b80947 */ /* 0x000fea0003800000 */
[----:B------:R-:W3:Y:S08]  /*2340*/  LDC.64 R2, c[0x0][0x340] ;  /* 0x0000d000ff027b82 */ /* 0x000ef00000000a00 */
[----:B-12---:R-:W1:Y:S01]  /*2350*/  LDC.64 R20, c[0x0][0x348] ;  /* 0x0000d200ff147b82 */ /* 0x006e620000000a00 */
[----:B---3--:R-:W-:-:S06]  /*2360*/  IMAD.WIDE R2, R47, 0x8, R2 ;  /* 0x000000082f027825 */ /* 0x008fcc00078e0202 */
[----:B------:R-:W4:Y:S01]  /*2370*/  LDG.E.64 R2, desc[UR12][R2.64] ;  /* 0x0000000c02027981 */ /* 0x000f22000c1e1b00 */
[----:B-1----:R-:W-:-:S06]  /*2380*/  IMAD.WIDE R20, R47, 0x8, R20 ;  /* 0x000000082f147825 */ /* 0x002fcc00078e0214 */
[----:B------:R-:W4:Y:S01]  /*2390*/  LDG.E.64 R20, desc[UR12][R20.64] ;  /* 0x0000000c14147981 */ /* 0x000f22000c1e1b00 */
[----:B------:R-:W-:Y:S05]  /*23a0*/  BRA `(.L_x_12) ;  /* 0x00000000009c7947 */ /* 0x000fea0003800000 */
.L_x_11:
[----:B------:R-:W3:Y:S01]  /*23b0*/  LDC.64 R24, c[0x0][0x360] ;  /* 0x0000d800ff187b82 */ /* 0x000ee20000000a00 */
[----:B------:R-:W-:-:S07]  /*23c0*/  SHF.R.S32.HI R27, RZ, 0x1f, R47 ;  /* 0x0000001fff1b7819 */ /* 0x000fce000001142f */
[----:B------:R-:W3:Y:S08]  /*23d0*/  LDC.64 R22, c[0x0][0x368] ;  /* 0x0000da00ff167b82 */ /* 0x000ef00000000a00 */
[----:B------:R-:W3:Y:S08]  /*23e0*/  LDC.64 R2, c[0x0][0x340] ;  /* 0x0000d000ff027b82 */ /* 0x000ef00000000a00 */
[----:B-12---:R-:W1:Y:S01]  /*23f0*/  LDC.64 R20, c[0x0][0x348] ;  /* 0x0000d200ff147b82 */ /* 0x006e620000000a00 */
[----:B---3--:R-:W-:-:S02]  /*2400*/  IMAD R28, R27, R24, RZ ;  /* 0x000000181b1c7224 */ /* 0x008fc400078e02ff */
[----:B------:R-:W-:-:S04]  /*2410*/  IMAD.WIDE.U32 R36, R47, R24, RZ ;  /* 0x000000182f247225 */ /* 0x000fc800078e00ff */
[----:B------:R-:W-:Y:S02]  /*2420*/  IMAD R25, R47, R25, R28 ;  /* 0x000000192f197224 */ /* 0x000fe400078e021c */
[-C--:B------:R-:W-:Y:S02]  /*2430*/  IMAD R27, R27, R22.reuse, RZ ;  /* 0x000000161b1b7224 */ /* 0x080fe400078e02ff */
[----:B------:R-:W-:Y:S01]  /*2440*/  IMAD.WIDE.U32 R34, R47, R22, RZ ;  /* 0x000000162f227225 */ /* 0x000fe200078e00ff */
[----:B------:R-:W-:-:S03]  /*2450*/  IADD3 R25, R37, R25, RZ ;  /* 0x0000001925197210 */ /* 0x000fc60007ffe0ff */
[----:B------:R-:W-:Y:S01]  /*2460*/  IMAD R23, R47, R23, R27 ;  /* 0x000000172f177224 */ /* 0x000fe200078e021b */
[----:B------:R-:W-:-:S04]  /*2470*/  LEA R2, P1, R36, R2, 0x3 ;  /* 0x0000000224027211 */ /* 0x000fc800078218ff */
[----:B------:R-:W-:Y:S02]  /*2480*/  IADD3 R23, R35, R23, RZ ;  /* 0x0000001723177210 */ /* 0x000fe40007ffe0ff */
[----:B------:R-:W-:Y:S02]  /*2490*/  LEA.HI.X R3, R36, R3, R25, 0x3, P1 ;  /* 0x0000000324037211 */ /* 0x000fe400008f1c19 */
[----:B-1----:R-:W-:-:S04]  /*24a0*/  LEA R20, P0, R34, R20, 0x3 ;  /* 0x0000001422147211 */ /* 0x002fc800078018ff */
[----:B------:R-:W-:Y:S01]  /*24b0*/  LEA.HI.X R21, R34, R21, R23, 0x3, P0 ;  /* 0x0000001522157211 */ /* 0x000fe200000f1c17 */
[----:B------:R-:W-:Y:S08]  /*24c0*/  BRA `(.L_x_12) ;  /* 0x0000000000547947 */ /* 0x000ff00003800000 */
.L_x_10:
[----:B------:R-:W3:Y:S01]  /*24d0*/  LDC.64 R22, c[0x0][0x368] ;  /* 0x0000da00ff167b82 */ /* 0x000ee20000000a00 */
[----:B------:R-:W-:-:S07]  /*24e0*/  SHF.R.S32.HI R24, RZ, 0x1f, R47 ;  /* 0x0000001fff187819 */ /* 0x000fce000001142f */
[----:B-12---:R-:W1:Y:S01]  /*24f0*/  LDC.64 R20, c[0x0][0x348] ;  /* 0x0000d200ff147b82 */ /* 0x006e620000000a00 */
[-C--:B---3--:R-:W-:Y:S02]  /*2500*/  IMAD R24, R24, R22.reuse, RZ ;  /* 0x0000001618187224 */ /* 0x088fe400078e02ff */
[----:B------:R-:W-:-:S04]  /*2510*/  IMAD.WIDE.U32 R28, R47, R22, RZ ;  /* 0x000000162f1c7225 */ /* 0x000fc800078e00ff */
[----:B------:R-:W-:Y:S01]  /*2520*/  IMAD R23, R47, R23, R24 ;  /* 0x000000172f177224 */ /* 0x000fe200078e0218 */
[----:B-1----:R-:W-:-:S04]  /*2530*/  LEA R20, P0, R28, R20, 0x3 ;  /* 0x000000141c147211 */ /* 0x002fc800078018ff */
[----:B------:R-:W-:-:S04]  /*2540*/  IADD3 R23, R29, R23, RZ ;  /* 0x000000171d177210 */ /* 0x000fc80007ffe0ff */
[----:B------:R-:W-:Y:S01]  /*2550*/  LEA.HI.X R21, R28, R21, R23, 0x3, P0 ;  /* 0x000000151c157211 */ /* 0x000fe200000f1c17 */
[----:B------:R-:W-:Y:S06]  /*2560*/  BRA `(.L_x_12) ;  /* 0x00000000002c7947 */ /* 0x000fec0003800000 */
.L_x_9:
[----:B------:R-:W3:Y:S01]  /*2570*/  LDC R22, c[0x0][0x224] ;  /* 0x00008900ff167b82 */ /* 0x000ee20000000800 */
[----:B------:R-:W-:Y:S02]  /*2580*/  MOV R30, 0xffffffff ;  /* 0xffffffff001e7802 */ /* 0x000fe40000000f00 */
[----:B---3--:R-:W-:-:S13]  /*2590*/  ISETP.GE.AND P0, PT, R22, 0x2, PT ;  /* 0x000000021600780c */ /* 0x008fda0003f06270 */
[----:B------:R-:W-:Y:S05]  /*25a0*/  @!P0 BRA `(.L_x_12) ;  /* 0x00000000001c8947 */ /* 0x000fea0003800000 */
[----:B------:R-:W-:Y:S01]  /*25b0*/  ISETP.GT.AND P0, PT, R46, RZ, PT ;  /* 0x000000ff2e00720c */ /* 0x000fe20003f04270 */
[----:B------:R-:W-:-:S12]  /*25c0*/  IMAD.MOV.U32 R30, RZ, RZ, -0x1 ;  /* 0xffffffffff1e7424 */ /* 0x000fd800078e00ff */
[----:B------:R3:W2:Y:S04]  /*25d0*/  @!P0 LDG.E.STRONG.GPU R30, desc[UR12][R32.64] ;  /* 0x0000000c201e8981 */ /* 0x0006a8000c1ef900 */
[----:B--2---:R-:W-:Y:S01]  /*25e0*/  @!P0 CCTL.IVALL ;  /* 0x00000000ff00898f */ /* 0x004fe20002000000 */
[----:B------:R-:W-:-:S04]  /*25f0*/  ISETP.NE.AND P0, PT, R47, RZ, PT ;  /* 0x000000ff2f00720c */ /* 0x000fc80003f05270 */
[----:B----4-:R-:W-:Y:S02]  /*2600*/  FSEL R54, R54, RZ, !P0 ;  /* 0x000000ff36367208 */ /* 0x010fe40004000000 */
[----:B------:R-:W-:-:S07]  /*2610*/  FSEL R55, R55, 1.875, !P0 ;  /* 0x3ff0000037377808 */ /* 0x000fce0004000000 */
.L_x_12:
[----:B------:R-:W1:Y:S01]  /*2620*/  S2R R31, SR_TID.X ;  /* 0x00000000001f7919 */ /* 0x000e620000002100 */
[----:B------:R-:W2:Y:S01]  /*2630*/  LDC.64 R28, c[0x0][0x270] ;  /* 0x00009c00ff1c7b82 */ /* 0x000ea20000000a00 */
[----:B------:R-:W-:Y:S02]  /*2640*/  ULEA UR11, UR14, UR7, 0x1 ;  /* 0x000000070e0b7291 */ /* 0x000fe4000f8e083f */
[----:B------:R-:W-:Y:S02]  /*2650*/  USHF.L.U32 UR9, UR9, 0x3, URZ ;  /* 0x0000000309097899 */ /* 0x000fe4000800063f */
[----:B------:R-:W-:Y:S01]  /*2660*/  USHF.L.U32 UR11, UR11, 0x3, URZ ;  /* 0x000000030b0b7899 */ /* 0x000fe2000800063f */
[----:B------:R-:W-:Y:S02]  /*2670*/  UMOV UR10, 0x400 ;  /* 0x00000400000a7882 */ /* 0x000fe40000000000 */
[----:B------:R-:W3:Y:S01]  /*2680*/  S2UR UR8, SR_CgaCtaId ;  /* 0x00000000000879c3 */ /* 0x000ee20000008800 */
[----:B------:R-:W-:Y:S01]  /*2690*/  UIMAD UR9, UR11, 0x12, UR9 ;  /* 0x000000120b0978a4 */ /* 0x000fe2000f8e0209 */
[----:B------:R-:W-:Y:S01]  /*26a0*/  ULDC.64 UR4, c[0x0][0x270] ;  /* 0x00009c0000047ab9 */ /* 0x000fe20000000a00 */
[----:B------:R-:W-:Y:S01]  /*26b0*/  ULDC.64 UR6, c[0x0][0x278] ;  /* 0x00009e0000067ab9 */ /* 0x000fe20000000a00 */
[----:B------:R-:W-:Y:S01]  /*26c0*/  IMAD.U32 R34, RZ, RZ, UR4 ;  /* 0x00000004ff227e24 */ /* 0x000fe2000f8e00ff */
[----:B-1----:R-:W-:Y:S01]  /*26d0*/  SHF.R.S32.HI R24, RZ, 0x1f, R31 ;  /* 0x0000001fff187819 */ /* 0x002fe2000001141f */
[----:B---3--:R-:W-:Y:S01]  /*26e0*/  ULEA UR8, UR8, UR10, 0x18 ;  /* 0x0000000a08087291 */ /* 0x008fe2000f8ec03f */
[----:B------:R-:W-:-:S02]  /*26f0*/  LOP3.LUT R36, R31, 0x3, RZ, 0xc0, !PT ;  /* 0x000000031f247812 */ /* 0x000fc400078ec0ff */
[CC--:B------:R-:W-:Y:S02]  /*2700*/  LEA.HI R35, R24.reuse, R31.reuse, RZ, 0x5 ;  /* 0x0000001f18237211 */ /* 0x0c0fe400078f28ff */
[----:B------:R-:W-:Y:S02]  /*2710*/  LEA.HI R24, R24, R31, RZ, 0x7 ;  /* 0x0000001f18187211 */ /* 0x000fe400078f38ff */
[----:B------:R-:W-:Y:S02]  /*2720*/  SHF.R.S32.HI R25, RZ, 0x5, R35 ;  /* 0x00000005ff197819 */ /* 0x000fe40000011423 */
[----:B------:R-:W-:Y:S02]  /*2730*/  SHF.R.S32.HI R24, RZ, 0x7, R24 ;  /* 0x00000007ff187819 */ /* 0x000fe40000011418 */
[----:B------:R-:W-:Y:S02]  /*2740*/  SHF.R.S32.HI R22, RZ, 0x1f, R25 ;  /* 0x0000001fff167819 */ /* 0x000fe40000011419 */
[----:B------:R-:W-:-:S02]  /*2750*/  LOP3.LUT R35, R35, 0xffffffe0, RZ, 0xc0, !PT ;  /* 0xffffffe023237812 */ /* 0x000fc400078ec0ff */
[----:B------:R-:W-:-:S03]  /*2760*/  LEA.HI R22, R22, R25, RZ, 0x2 ;  /* 0x0000001916167211 */ /* 0x000fc600078f10ff */
[----:B------:R-:W-:Y:S01]  /*2770*/  IMAD.IADD R35, R31, 0x1, -R35 ;  /* 0x000000011f237824 */ /* 0x000fe200078e0a23 */
[----:B------:R-:W-:-:S03]  /*2780*/  LOP3.LUT R22, R22, 0xfffffffc, RZ, 0xc0, !PT ;  /* 0xfffffffc16167812 */ /* 0x000fc600078ec0ff */
[----:B------:R-:W-:Y:S02]  /*2790*/  IMAD R37, R49, 0x20, R35 ;  /* 0x0000002031257824 */ /* 0x000fe400078e0223 */
[----:B------:R-:W-:Y:S02]  /*27a0*/  IMAD.IADD R25, R25, 0x1, -R22 ;  /* 0x0000000119197824 */ /* 0x000fe400078e0a16 */
[----:B------:R-:W-:-:S03]  /*27b0*/  IMAD.WIDE R62, R37, 0x8, RZ ;  /* 0x00000008253e7825 */ /* 0x000fc600078e02ff */
[----:B------:R-:W-:-:S04]  /*27c0*/  LEA.HI R22, R25, R25, RZ, 0x1 ;  /* 0x0000001919167211 */ /* 0x000fc800078f08ff */
[----:B------:R-:W-:Y:S02]  /*27d0*/  LOP3.LUT R23, R22, 0x3ffffffe, RZ, 0xc0, !PT ;  /* 0x3ffffffe16177812 */ /* 0x000fe400078ec0ff */
[----:B------:R-:W-:-:S03]  /*27e0*/  SHF.R.S32.HI R22, RZ, 0x1, R22 ;  /* 0x00000001ff167819 */ /* 0x000fc60000011416 */
[----:B------:R-:W-:Y:S02]  /*27f0*/  IMAD.IADD R23, R25, 0x1, -R23 ;  /* 0x0000000119177824 */ /* 0x000fe400078e0a17 */
[----:B------:R-:W-:Y:S02]  /*2800*/  IMAD R24, R24, 0x2, R22 ;  /* 0x0000000218187824 */ /* 0x000fe400078e0216 */
[----:B------:R-:W1:Y:S02]  /*2810*/  LDC R22, c[0x0][0x224] ;  /* 0x00008900ff167b82 */ /* 0x000e640000000800 */
[C---:B------:R-:W-:Y:S01]  /*2820*/  IMAD R38, R24.reuse, 0x4, R23 ;  /* 0x0000000418267824 */ /* 0x040fe200078e0217 */
[----:B------:R-:W-:Y:S02]  /*2830*/  LEA R24, R24, R23, 0x1 ;  /* 0x0000001718187211 */ /* 0x000fe400078e08ff */
[----:B------:R-:W-:Y:S01]  /*2840*/  LOP3.LUT R23, R31, 0x1f, RZ, 0xc0, !PT ;  /* 0x0000001f1f177812 */ /* 0x000fe200078ec0ff */
[----:B------:R-:W-:Y:S01]  /*2850*/  IMAD R38, R26, 0x8, R38 ;  /* 0x000000081a267824 */ /* 0x000fe200078e0226 */
[----:B------:R-:W-:Y:S01]  /*2860*/  SHF.L.U32 R24, R24, 0x2, RZ ;  /* 0x0000000218187819 */ /* 0x000fe200000006ff */
[----:B------:R-:W3:Y:S01]  /*2870*/  LDC.64 R26, c[0x0][0x2b0] ;  /* 0x0000ac00ff1a7b82 */ /* 0x000ee20000000a00 */
[----:B------:R-:W-:Y:S01]  /*2880*/  SHF.R.U32.HI R23, RZ, 0x2, R23 ;  /* 0x00000002ff177819 */ /* 0x000fe20000011617 */
[----:B------:R-:W-:-:S02]  /*2890*/  IMAD.SHL.U32 R38, R38, 0x4, RZ ;  /* 0x0000000426267824 */ /* 0x000fc400078e00ff */
[----:B------:R-:W-:Y:S02]  /*28a0*/  IMAD R24, R24, 0x120, RZ ;  /* 0x0000012018187824 */ /* 0x000fe400078e02ff */
[----:B------:R-:W-:Y:S01]  /*28b0*/  IMAD R36, R23, 0x12, R36 ;  /* 0x0000001217247824 */ /* 0x000fe200078e0224 */
[----:B------:R-:W-:Y:S01]  /*28c0*/  SHF.R.S32.HI R60, RZ, 0x1f, R38 ;  /* 0x0000001fff3c7819 */ /* 0x000fe20000011426 */
[----:B--2---:R-:W-:-:S03]  /*28d0*/  IMAD.WIDE.U32 R40, R38, R28, R62 ;  /* 0x0000001c26287225 */ /* 0x004fc600078e003e */
[----:B------:R-:W-:Y:S01]  /*28e0*/  IADD3 R36, R36, UR9, RZ ;  /* 0x0000000924247c10 */ /* 0x000fe2000fffe0ff */
[----:B------:R-:W-:Y:S01]  /*28f0*/  IMAD R23, R60, R28, RZ ;  /* 0x0000001c3c177224 */ /* 0x000fe200078e02ff */
[----:B----4-:R-:W-:Y:S01]  /*2900*/  IADD3 R52, P0, R2, R40, RZ ;  /* 0x0000002802347210 */ /* 0x010fe20007f1e0ff */
[----:B------:R-:W-:Y:S01]  /*2910*/  IMAD R35, R35, 0x8, R24 ;  /* 0x0000000823237824 */ /* 0x000fe200078e0218 */
[----:B------:R-:W-:Y:S01]  /*2920*/  LEA R36, R36, UR8, 0x4 ;  /* 0x0000000824247c11 */ /* 0x000fe2000f8e20ff */
[----:B------:R-:W-:Y:S01]  /*2930*/  IMAD R23, R38, R29, R23 ;  /* 0x0000001d26177224 */ /* 0x000fe200078e0217 */
[----:B-1----:R-:W-:Y:S01]  /*2940*/  ISETP.GT.AND P1, PT, R22, 0x1, PT ;  /* 0x000000011600780c */ /* 0x002fe20003f24270 */
[----:B------:R-:W-:-:S03]  /*2950*/  IMAD.U32 R22, RZ, RZ, UR6 ;  /* 0x00000006ff167e24 */ /* 0x000fc6000f8e00ff */
[----:B------:R-:W-:Y:S02]  /*2960*/  ISETP.EQ.AND P1, PT, R0, RZ, P1 ;  /* 0x000000ff0000720c */ /* 0x000fe40000f22270 */
[----:B------:R-:W-:Y:S01]  /*2970*/  IADD3.X R51, R3, R41, R23, P0, !PT ;  /* 0x0000002903337210 */ /* 0x000fe200007fe417 */
[-C--:B---3--:R-:W-:Y:S01]  /*2980*/  IMAD R60, R60, R26.reuse, RZ ;  /* 0x0000001a3c3c7224 */ /* 0x088fe200078e02ff */
[----:B------:R-:W-:Y:S01]  /*2990*/  MOV R0, UR5 ;  /* 0x0000000500007c02 */ /* 0x000fe20008000f00 */
[C---:B------:R-:W-:Y:S01]  /*29a0*/  IMAD.WIDE.U32 R62, R38.reuse, R26, R62 ;  /* 0x0000001a263e7225 */ /* 0x040fe200078e003e */
[----:B------:R-:W-:Y:S02]  /*29b0*/  ULDC.64 UR4, c[0x0][0x290] ;  /* 0x0000a40000047ab9 */ /* 0x000fe40000000a00 */
[----:B------:R-:W-:Y:S01]  /*29c0*/  MOV R25, UR5 ;  /* 0x0000000500197c02 */ /* 0x000fe20008000f00 */
[----:B------:R-:W-:Y:S01]  /*29d0*/  IMAD R60, R38, R27, R60 ;  /* 0x0000001b263c7224 */ /* 0x000fe200078e023c */
[----:B------:R-:W-:Y:S01]  /*29e0*/  IADD3 R58, P0, R20, R62, RZ ;  /* 0x0000003e143a7210 */ /* 0x000fe20007f1e0ff */
[----:B------:R-:W-:-:S02]  /*29f0*/  IMAD.U32 R23, RZ, RZ, UR7 ;  /* 0x00000007ff177e24 */ /* 0x000fc4000f8e00ff */
[----:B------:R-:W-:Y:S02]  /*2a00*/  IMAD.IADD R61, R63, 0x1, R60 ;  /* 0x000000013f3d7824 */ /* 0x000fe400078e023c */
[----:B------:R-:W-:Y:S02]  /*2a10*/  IMAD.U32 R24, RZ, RZ, UR4 ;  /* 0x00000004ff187e24 */ /* 0x000fe4000f8e00ff */
[----:B------:R-:W-:Y:S01]  /*2a20*/  IMAD.X R59, R21, 0x1, R61, P0 ;  /* 0x00000001153b7824 */ /* 0x000fe200000e063d */
[----:B------:R-:W-:Y:S06]  /*2a30*/  @!P1 BRA `(.L_x_13) ;  /* 0x0000000000949947 */ /* 0x000fec0003800000 */
[----:B------:R-:W1:Y:S01]  /*2a40*/  LDC.64 R24, c[0x0][0x290] ;  /* 0x0000a400ff187b82 */ /* 0x000e620000000a00 */
[----:B------:R-:W-:-:S13]  /*2a50*/  ISETP.NE.AND P1, PT, R30, R47, PT ;  /* 0x0000002f1e00720c */ /* 0x000fda0003f25270 */
[----:B------:R-:W-:Y:S06]  /*2a60*/  BAR.RED.AND.DEFER_BLOCKING 0x0, P1 ;  /* 0x0000000000007b1d */ /* 0x000fec0000814400 */
[----:B------:R-:W2:Y:S01]  /*2a70*/  B2R.RESULT RZ, P1 ;  /* 0x0000000000ff731c */ /* 0x000ea20000024000 */
[----:B------:R-:W-:-:S04]  /*2a80*/  ISETP.NE.AND P0, PT, R47, RZ, PT ;  /* 0x000000ff2f00720c */ /* 0x000fc80003f05270 */
[----:B------:R-:W-:Y:S01]  /*2a90*/  SEL R34, R28, R26, !P0 ;  /* 0x0000001a1c227207 */ /* 0x000fe20004000000 */
[----:B------:R-:W3:Y:S01]  /*2aa0*/  LDC.64 R22, c[0x0][0x278] ;  /* 0x00009e00ff167b82 */ /* 0x000ee20000000a00 */
[----:B------:R-:W-:Y:S02]  /*2ab0*/  SEL R0, R29, R27, !P0 ;  /* 0x0000001b1d007207 */ /* 0x000fe40004000000 */
[----:B------:R-:W-:Y:S02]  /*2ac0*/  SEL R52, R52, R58, !P0 ;  /* 0x0000003a34347207 */ /* 0x000fe40004000000 */
[----:B------:R-:W-:Y:S02]  /*2ad0*/  SEL R51, R51, R59, !P0 ;  /* 0x0000003b33337207 */ /* 0x000fe40004000000 */
[----:B------:R-:W-:Y:S01]  /*2ae0*/  SEL R2, R2, R20, !P0 ;  /* 0x0000001402027207 */ /* 0x000fe20004000000 */
[----:B-1----:R-:W1:Y:S01]  /*2af0*/  @P0 LDC R24, c[0x0][0x2d0] ;  /* 0x0000b400ff180b82 */ /* 0x002e620000000800 */
[----:B------:R-:W-:-:S07]  /*2b00*/  SEL R3, R3, R21, !P0 ;  /* 0x0000001503037207 */ /* 0x000fce0004000000 */
[----:B------:R-:W1:Y:S08]  /*2b10*/  @P0 LDC R25, c[0x0][0x2d4] ;  /* 0x0000b500ff190b82 */ /* 0x000e700000000800 */
[----:B---3--:R-:W3:Y:S08]  /*2b20*/  @P0 LDC R22, c[0x0][0x2b8] ;  /* 0x0000ae00ff160b82 */ /* 0x008ef00000000800 */
[----:B------:R-:W1:Y:S01]  /*2b30*/  @P0 LDC R23, c[0x0][0x2bc] ;  /* 0x0000af00ff170b82 */ /* 0x000e620000000800 */
[----:B--2---:R-:W-:Y:S05]  /*2b40*/  @!P1 BRA `(.L_x_14) ;  /* 0x0000000000289947 */ /* 0x004fea0003800000 */
[----:B------:R-:W-:-:S13]  /*2b50*/  ISETP.GT.AND P1, PT, R31, RZ, PT ;  /* 0x000000ff1f00720c */ /* 0x000fda0003f24270 */
.L_x_16:
[----:B------:R-:W-:Y:S05]  /*2b60*/  YIELD ;  /* 0x0000000000007946 */ /* 0x000fea0003800000 */
[----:B--2--5:R-:W-:Y:S05]  /*2b70*/  @P1 BRA `(.L_x_15) ;  /* 0x0000000000081947 */ /* 0x024fea0003800000 */
[----:B------:R2:W4:Y:S04]  /*2b80*/  LDG.E.STRONG.GPU R30, desc[UR12][R32.64] ;  /* 0x0000000c201e7981 */ /* 0x000528000c1ef900 */
[----:B----4-:R-:W-:Y:S01]  /*2b90*/  CCTL.IVALL ;  /* 0x00000000ff00798f */ /* 0x010fe20002000000 */
.L_x_15:
[----:B------:R-:W-:Y:S01]  /*2ba0*/  ISETP.NE.AND P0, PT, R30, R47, PT ;  /* 0x0000002f1e00720c */ /* 0x000fe20003f05270 */
[----:B------:R-:W-:-:S12]  /*2bb0*/  WARPSYNC.ALL ;  /* 0x0000000000007948 */ /* 0x000fd80003800000 */
[----:B------:R-:W-:Y:S06]  /*2bc0*/  BAR.RED.AND.DEFER_BLOCKING 0x0, P0 ;  /* 0x0000000000007b1d */ /* 0x000fec0000014400 */
[----:B------:R-:W4:Y:S02]  /*2bd0*/  B2R.RESULT RZ, P0 ;  /* 0x0000000000ff731c */ /* 0x000f240000004000 */
[----:B----4-:R-:W-:Y:S05]  /*2be0*/  @P0 BRA `(.L_x_16) ;  /* 0xfffffffc00dc0947 */ /* 0x010fea000383ffff */
.L_x_14:
[----:B------:R-:W-:Y:S05]  /*2bf0*/  WARPSYNC.ALL ;  /* 0x0000000000007948 */ /* 0x000fea0003800000 */
[----:B------:R-:W-:Y:S06]  /*2c00*/  BAR.SYNC.DEFER_BLOCKING 0x0 ;  /* 0x0000000000007b1d */ /* 0x000fec0000010000 */
[----:B------:R-:W-:Y:S01]  /*2c10*/  @!PT LDS RZ, [RZ] ;  /* 0x00000000fffff984 */ /* 0x000fe20000000800 */
[----:B------:R-:W-:Y:S01]  /*2c20*/  @!PT LDS RZ, [RZ] ;  /* 0x00000000fffff984 */ /* 0x000fe20000000800 */
[----:B------:R-:W-:Y:S01]  /*2c30*/  @!PT LDS RZ, [RZ] ;  /* 0x00000000fffff984 */ /* 0x000fe20000000800 */
[----:B------:R-:W-:Y:S01]  /*2c40*/  @!PT LDS RZ, [RZ] ;  /* 0x00000000fffff984 */ /* 0x000fe20000000800 */
[----:B------:R-:W-:Y:S06]  /*2c50*/  MEMBAR.SC.GPU ;  /* 0x0000000000007992 */ /* 0x000fec0000002000 */
[----:B------:R-:W-:-:S00]  /*2c60*/  ERRBAR ;  /* 0x00000000000079ab */ /* 0x000fc00000000000 */
[----:B------:R-:W-:Y:S06]  /*2c70*/  CGAERRBAR ;  /* 0x00000000000075ab */ /* 0x000fec0000000000 */
[----:B------:R-:W-:Y:S01]  /*2c80*/  CCTL.IVALL ;  /* 0x00000000ff00798f */ /* 0x000fe20002000000 */
.L_x_13:
[----:B------:R-:W4:Y:S01]  /*2c90*/  S2UR UR8, SR_CgaCtaId ;  /* 0x00000000000879c3 */ /* 0x000f220000008800 */
[----:B------:R-:W-:Y:S01]  /*2ca0*/  DSETP.NEU.AND P0, PT, R54, RZ, PT ;  /* 0x000000ff3600722a */ /* 0x000fe20003f0d000 */
[----:B------:R-:W-:Y:S01]  /*2cb0*/  UMOV UR4, 0x400 ;  /* 0x0000040000047882 */ /* 0x000fe20000000000 */
[----:B------:R-:W-:Y:S01]  /*2cc0*/  BSSY B2, `(.L_x_17) ;  /* 0x000064d000027945 */ /* 0x000fe20003800000 */
[----:B----4-:R-:W-:-:S11]  /*2cd0*/  ULEA UR8, UR8, UR4, 0x18 ;  /* 0x0000000408087291 */ /* 0x010fd6000f8ec03f */
[----:B------:R-:W-:Y:S05]  /*2ce0*/  @!P0 BRA `(.L_x_18) ;  /* 0x0000004000848947 */ /* 0x000fea0003800000 */
[----:B------:R-:W4:Y:S01]  /*2cf0*/  S2UR UR5, SR_CTAID.X ;  /* 0x00000000000579c3 */ /* 0x000f220000002500 */
[----:B------:R-:W-:Y:S01]  /*2d00*/  ULDC UR4, c[0x0][0x228] ;  /* 0x00008a0000047ab9 */ /* 0x000fe20000000800 */
[----:B------:R-:W-:Y:S01]  /*2d10*/  SHF.L.U32 R49, R49, 0x5, RZ ;  /* 0x0000000531317819 */ /* 0x000fe200000006ff */
[----:B------:R-:W-:Y:S01]  /*2d20*/  BSSY B1, `(.L_x_19) ;  /* 0x0000106000017945 */ /* 0x000fe20003800000 */
[----:B----4-:R-:W-:-:S04]  /*2d30*/  USHF.R.S32.HI UR4, URZ, UR4, UR5 ;  /* 0x000000043f047299 */ /* 0x010fc80008011405 */
[----:B------:R-:W-:-:S06]  /*2d40*/  ULEA UR4, UR4, 0x20, 0x5 ;  /* 0x0000002004047891 */ /* 0x000fcc000f8e283f */
[----:B------:R-:W-:-:S13]  /*2d50*/  ISETP.LT.AND P1, PT, R49, UR4, PT ;  /* 0x0000000431007c0c */ /* 0x000fda000bf21270 */
[----:B------:R-:W-:Y:S05]  /*2d60*/  @!P1 BRA `(.L_x_20) ;  /* 0x0000000c00a09947 */ /* 0x000fea0003800000 */
[----:B------:R-:W-:Y:S01]  /*2d70*/  IADD3 R26, P0, -R2, R52, RZ ;  /* 0x00000034021a7210 */ /* 0x000fe20007f1e1ff */
[----:B------:R-:W-:Y:S04]  /*2d80*/  BSSY B0, `(.L_x_21) ;  /* 0x0000028000007945 */ /* 0x000fe80003800000 */
[----:B------:R-:W-:-:S05]  /*2d90*/  IMAD.X R27, R51, 0x1, ~R3, P0 ;  /* 0x00000001331b7824 */ /* 0x000fca00000e0e03 */
[----:B------:R-:W-:-:S04]  /*2da0*/  LOP3.LUT R28, R27, R0, RZ, 0xfc, !PT ;  /* 0x000000001b1c7212 */ /* 0x000fc800078efcff */
[----:B------:R-:W-:-:S13]  /*2db0*/  ISETP.NE.U32.AND P0, PT, R28, RZ, PT ;  /* 0x000000ff1c00720c */ /* 0x000fda0003f05070 */
[----:B------:R-:W-:Y:S05]  /*2dc0*/  @!P0 BRA `(.L_x_22) ;  /* 0x00000000003c8947 */ /* 0x000fea0003800000 */
[----:B------:R-:W-:Y:S01]  /*2dd0*/  IMAD.MOV.U32 R40, RZ, RZ, R26 ;  /* 0x000000ffff287224 */ /* 0x000fe200078e001a */
[----:B------:R-:W-:Y:S01]  /*2de0*/  MOV R48, R34 ;  /* 0x0000002200307202 */ /* 0x000fe20000000f00 */
[----:B------:R-:W-:Y:S01]  /*2df0*/  IMAD.MOV.U32 R39, RZ, RZ, R27 ;  /* 0x000000ffff277224 */ /* 0x000fe200078e001b */
[----:B------:R-:W-:Y:S02]  /*2e00*/  MOV R46, R0 ;  /* 0x00000000002e7202 */ /* 0x000fe40000000f00 */
[----:B------:R-:W-:Y:S02]  /*2e10*/  MOV R45, 0x2e30 ;  /* 0x00002e30002d7802 */ /* 0x000fe40000000f00 */
[----:B-123-5:R-:W-:Y:S05]  /*2e20*/  CALL.REL.NOINC `($__internal_0_$__cuda_sm20_div_u64) ;  /* 0x0000006400647944 */ /* 0x02efea0003c00000 */
[-C--:B------:R-:W-:Y:S02]  /*2e30*/  IADD3 R28, P0, RZ, -R39.reuse, RZ ;  /* 0x80000027ff1c7210 */ /* 0x080fe40007f1e0ff */
[----:B------:R-:W-:Y:S02]  /*2e40*/  MOV R29, R39 ;  /* 0x00000027001d7202 */ /* 0x000fe40000000f00 */
[----:B------:R-:W-:Y:S01]  /*2e50*/  IADD3.X R40, RZ, ~R40, RZ, P0, !PT ;  /* 0x80000028ff287210 */ /* 0x000fe200007fe4ff */
[----:B------:R-:W-:-:S04]  /*2e60*/  IMAD.WIDE.U32 R30, R34, R28, R26 ;  /* 0x0000001c221e7225 */ /* 0x000fc800078e001a */
[----:B------:R-:W-:Y:S01]  /*2e70*/  IMAD R40, R40, R34, RZ ;  /* 0x0000002228287224 */ /* 0x000fe200078e02ff */
[----:B------:R-:W-:-:S03]  /*2e80*/  MOV R27, R30 ;  /* 0x0000001e001b7202 */ /* 0x000fc60000000f00 */
[----:B------:R-:W-:-:S05]  /*2e90*/  IMAD R28, R0, R28, R40 ;  /* 0x0000001c001c7224 */ /* 0x000fca00078e0228 */
[----:B------:R-:W-:Y:S01]  /*2ea0*/  IADD3 R28, R31, R28, RZ ;  /* 0x0000001c1f1c7210 */ /* 0x000fe20007ffe0ff */
[----:B------:R-:W-:Y:S05]  /*2eb0*/  BRA `(.L_x_23) ;  /* 0x0000000000507947 */ /* 0x000fea0003800000 */
.L_x_22:
[----:B------:R-:W4:Y:S01]  /*2ec0*/  I2F.U32.RP R27, R34 ;  /* 0x00000022001b7306 */ /* 0x000f220000209000 */
[----:B------:R-:W-:Y:S02]  /*2ed0*/  MOV R28, RZ ;  /* 0x000000ff001c7202 */ /* 0x000fe40000000f00 */
[----:B------:R-:W-:-:S05]  /*2ee0*/  ISETP.NE.U32.AND P0, PT, R34, RZ, PT ;  /* 0x000000ff2200720c */ /* 0x000fca0003f05070 */
[----:B----4-:R-:W4:Y:S02]  /*2ef0*/  MUFU.RCP R27, R27 ;  /* 0x0000001b001b7308 */ /* 0x010f240000001000 */
[----:B----4-:R-:W-:-:S06]  /*2f00*/  IADD3 R27, R27, 0xffffffe, RZ ;  /* 0x0ffffffe1b1b7810 */ /* 0x010fcc0007ffe0ff */
[----:B------:R-:W4:Y:S02]  /*2f10*/  F2I.FTZ.U32.TRUNC.NTZ R29, R27 ;  /* 0x0000001b001d7305 */ /* 0x000f24000021f000 */
[----:B----4-:R-:W-:-:S04]  /*2f20*/  IMAD.MOV R27, RZ, RZ, -R29 ;  /* 0x000000ffff1b7224 */ /* 0x010fc800078e0a1d */
[----:B------:R-:W-:-:S04]  /*2f30*/  IMAD R27, R27, R34, RZ ;  /* 0x000000221b1b7224 */ /* 0x000fc800078e02ff */
[----:B------:R-:W-:-:S06]  /*2f40*/  IMAD.HI.U32 R27, R29, R27, R28 ;  /* 0x0000001b1d1b7227 */ /* 0x000fcc00078e001c */
[----:B------:R-:W-:-:S04]  /*2f50*/  IMAD.HI.U32 R29, R27, R26, RZ ;  /* 0x0000001a1b1d7227 */ /* 0x000fc800078e00ff */
[----:B------:R-:W-:-:S04]  /*2f60*/  IMAD.MOV R27, RZ, RZ, -R29 ;  /* 0x000000ffff1b7224 */ /* 0x000fc800078e0a1d */
[----:B------:R-:W-:-:S05]  /*2f70*/  IMAD R27, R34, R27, R26 ;  /* 0x0000001b221b7224 */ /* 0x000fca00078e021a */
[----:B------:R-:W-:-:S13]  /*2f80*/  ISETP.GE.U32.AND P3, PT, R27, R34, PT ;  /* 0x000000221b00720c */ /* 0x000fda0003f66070 */
[----:B------:R-:W-:Y:S01]  /*2f90*/  @P3 IADD3 R27, R27, -R34, RZ ;  /* 0x800000221b1b3210 */ /* 0x000fe20007ffe0ff */
[----:B------:R-:W-:-:S03]  /*2fa0*/  @P3 VIADD R29, R29, 0x1 ;  /* 0x000000011d1d3836 */ /* 0x000fc60000000000 */
[----:B------:R-:W-:-:S13]  /*2fb0*/  ISETP.GE.U32.AND P2, PT, R27, R34, PT ;  /* 0x000000221b00720c */ /* 0x000fda0003f46070 */
[----:B------:R-:W-:Y:S02]  /*2fc0*/  @P2 IADD3 R29, R29, 0x1, RZ ;  /* 0x000000011d1d2810 */ /* 0x000fe40007ffe0ff */
[----:B------:R-:W-:-:S04]  /*2fd0*/  @!P0 LOP3.LUT R29, RZ, R34, RZ, 0x33, !PT ;  /* 0x00000022ff1d8212 */ /* 0x000fc800078e33ff */
[----:B------:R-:W-:-:S05]  /*2fe0*/  IADD3 R27, -R29, RZ, RZ ;  /* 0x000000ff1d1b7210 */ /* 0x000fca0007ffe1ff */
[----:B------:R-:W-:Y:S02]  /*2ff0*/  IMAD R27, R34, R27, R26 ;  /* 0x0000001b221b7224 */ /* 0x000fe400078e021a */
.L_x_23:
[----:B------:R-:W-:Y:S05]  /*3000*/  BSYNC B0 ;  /* 0x0000000000007941 */ /* 0x000fea0003800000 */
.L_x_21:
[----:B------:R-:W-:Y:S01]  /*3010*/  ULDC.64 UR4, c[0x0][0x210] ;  /* 0x0000840000047ab9 */ /* 0x000fe20000000a00 */
[----:B------:R-:W-:Y:S02]  /*3020*/  PLOP3.LUT P3, PT, PT, PT, PT, 0x8, 0x0 ;  /* 0x000000000000781c */ /* 0x000fe40003f6e170 */
[----:B--2---:R-:W-:Y:S02]  /*3030*/  CS2R R32, SRZ ;  /* 0x0000000000207805 */ /* 0x004fe4000001ff00 */
[----:B------:R-:W-:-:S04]  /*3040*/  ISETP.GE.AND P0, PT, R37, UR5, PT ;  /* 0x0000000525007c0c */ /* 0x000fc8000bf06270 */
[----:B------:R-:W-:-:S13]  /*3050*/  ISETP.GE.OR P4, PT, R38, UR4, P0 ;  /* 0x0000000426007c0c */ /* 0x000fda0008786670 */
[--C-:B------:R-:W-:Y:S02]  /*3060*/  @!P4 SHF.R.U64 R27, R27, 0x3, R28.reuse ;  /* 0x000000031b1bc819 */ /* 0x100fe4000000121c */
[----:B------:R-:W-:Y:S02]  /*3070*/  @!P4 SHF.R.U32.HI R28, RZ, 0x3, R28 ;  /* 0x00000003ff1cc819 */ /* 0x000fe4000001161c */
[----:B------:R-:W-:Y:S02]  /*3080*/  @!P4 SHF.R.S32.HI R26, RZ, 0x1f, R29 ;  /* 0x0000001fff1ac819 */ /* 0x000fe4000001141d */
[----:B------:R-:W-:-:S04]  /*3090*/  @!P4 ISETP.GT.U32.AND P2, PT, R29, R27, PT ;  /* 0x0000001b1d00c20c */ /* 0x000fc80003f44070 */
[----:B------:R-:W-:-:S04]  /*30a0*/  @!P4 ISETP.GT.U32.AND.EX P2, PT, R26, R28, PT, P2 ;  /* 0x0000001c1a00c20c */ /* 0x000fc80003f44120 */
[----:B------:R-:W-:-:S13]  /*30b0*/  @!P4 PLOP3.LUT P3, PT, P2, PT, PT, 0x8, 0x0 ;  /* 0x000000000000c81c */ /* 0x000fda000176e170 */
[----:B------:R-:W-:Y:S02]  /*30c0*/  @P3 IMAD.MOV.U32 R26, RZ, RZ, R52 ;  /* 0x000000ffff1a3224 */ /* 0x000fe400078e0034 */
[----:B------:R-:W-:-:S05]  /*30d0*/  @P3 IMAD.MOV.U32 R27, RZ, RZ, R51 ;  /* 0x000000ffff1b3224 */ /* 0x000fca00078e0033 */
[----:B------:R3:W4:Y:S01]  /*30e0*/  @P3 LDG.E.LTC128B.64 R32, desc[UR12][R26.64] ;  /* 0x0000000c1a203981 */ /* 0x000722000c1e1b20 */
[----:B------:R-:W-:Y:S01]  /*30f0*/  BSSY B0, `(.L_x_24) ;  /* 0x000002b000007945 */ /* 0x000fe20003800000 */
[----:B---3--:R-:W-:-:S05]  /*3100*/  IADD3 R26, P2, R22, R52, RZ ;  /* 0x00000034161a7210 */ /* 0x008fca0007f5e0ff */
[----:B-1----:R-:W-:Y:S01]  /*3110*/  IMAD.X R27, R23, 0x1, R51, P2 ;  /* 0x00000001171b7824 */ /* 0x002fe200010e0633 */
[----:B------:R-:W-:-:S05]  /*3120*/  IADD3 R28, P2, -R2, R26, RZ ;  /* 0x0000001a021c7210 */ /* 0x000fca0007f5e1ff */
        /* <DEDUP_REMOVED lines=9> */
[----:B----45:R-:W-:Y:S05]  /*31c0*/  CALL.REL.NOINC `($__internal_0_$__cuda_sm20_div_u64) ;  /* 0x00000060007c7944 */ /* 0x030fea0003c00000 */
[----:B------:R-:W-:-:S04]  /*31d0*/  IADD3 R30, P2, RZ, -R39, RZ ;  /* 0x80000027ff1e7210 */ /* 0x000fc80007f5e0ff */
[----:B------:R-:W-:Y:S01]  /*31e0*/  IADD3.X R31, RZ, ~R40, RZ, P2, !PT ;  /* 0x80000028ff1f7210 */ /* 0x000fe200017fe4ff */
[----:B------:R-:W-:-:S04]  /*31f0*/  IMAD.WIDE.U32 R40, R34, R30, R28 ;  /* 0x0000001e22287225 */ /* 0x000fc800078e001c */
[----:B------:R-:W-:Y:S01]  /*3200*/  IMAD R31, R31, R34, RZ ;  /* 0x000000221f1f7224 */ /* 0x000fe200078e02ff */
[----:B------:R-:W-:-:S03]  /*3210*/  MOV R29, R40 ;  /* 0x00000028001d7202 */ /* 0x000fc60000000f00 */
[----:B------:R-:W-:Y:S01]  /*3220*/  IMAD R30, R0, R30, R31 ;  /* 0x0000001e001e7224 */ /* 0x000fe200078e021f */
[----:B------:R-:W-:-:S04]  /*3230*/  MOV R31, R39 ;  /* 0x00000027001f7202 */ /* 0x000fc80000000f00 */
[----:B------:R-:W-:Y:S01]  /*3240*/  IADD3 R30, R30, R41, RZ ;  /* 0x000000291e1e7210 */ /* 0x000fe20007ffe0ff */
[----:B------:R-:W-:Y:S05]  /*3250*/  BRA `(.L_x_26) ;  /* 0x0000000000507947 */ /* 0x000fea0003800000 */
.L_x_25:
[----:B------:R-:W1:Y:S01]  /*3260*/  I2F.U32.RP R29, R34 ;  /* 0x00000022001d7306 */ /* 0x000e620000209000 */
[----:B------:R-:W-:Y:S02]  /*3270*/  MOV R30, RZ ;  /* 0x000000ff001e7202 */ /* 0x000fe40000000f00 */
[----:B------:R-:W-:-:S05]  /*3280*/  ISETP.NE.U32.AND P2, PT, R34, RZ, PT ;  /* 0x000000ff2200720c */ /* 0x000fca0003f45070 */
[----:B-1----:R-:W1:Y:S02]  /*3290*/  MUFU.RCP R29, R29 ;  /* 0x0000001d001d7308 */ /* 0x002e640000001000 */
[----:B-1----:R-:W-:-:S06]  /*32a0*/  IADD3 R29, R29, 0xffffffe, RZ ;  /* 0x0ffffffe1d1d7810 */ /* 0x002fcc0007ffe0ff */
[----:B------:R-:W1:Y:S02]  /*32b0*/  F2I.FTZ.U32.TRUNC.NTZ R31, R29 ;  /* 0x0000001d001f7305 */ /* 0x000e64000021f000 */
[----:B-1----:R-:W-:-:S04]  /*32c0*/  IMAD.MOV R29, RZ, RZ, -R31 ;  /* 0x000000ffff1d7224 */ /* 0x002fc800078e0a1f */
        /* <DEDUP_REMOVED lines=13> */
.L_x_26:
[----:B------:R-:W-:Y:S05]  /*33a0*/  BSYNC B0 ;  /* 0x0000000000007941 */ /* 0x000fea0003800000 */
.L_x_24:
[----:B------:R-:W-:Y:S01]  /*33b0*/  VIADD R28, R38, 0x1 ;  /* 0x00000001261c7836 */ /* 0x000fe20000000000 */
[----:B------:R-:W-:Y:S01]  /*33c0*/  ULDC UR4, c[0x0][0x210] ;  /* 0x0000840000047ab9 */ /* 0x000fe20000000800 */
[----:B------:R-:W-:-:S03]  /*33d0*/  PLOP3.LUT P3, PT, PT, PT, PT, 0x8, 0x0 ;  /* 0x000000000000781c */ /* 0x000fc60003f6e170 */
[----:B------:R-:W-:-:S13]  /*33e0*/  ISETP.GE.OR P4, PT, R28, UR4, P0 ;  /* 0x000000041c007c0c */ /* 0x000fda0008786670 */
[--C-:B------:R-:W-:Y:S02]  /*33f0*/  @!P4 SHF.R.U64 R29, R29, 0x3, R30.reuse ;  /* 0x000000031d1dc819 */ /* 0x100fe4000000121e */
[----:B------:R-:W-:Y:S02]  /*3400*/  @!P4 SHF.R.U32.HI R30, RZ, 0x3, R30 ;  /* 0x00000003ff1ec819 */ /* 0x000fe4000001161e */
[----:B------:R-:W-:Y:S02]  /*3410*/  @!P4 SHF.R.S32.HI R28, RZ, 0x1f, R31 ;  /* 0x0000001fff1cc819 */ /* 0x000fe4000001141f */
[----:B------:R-:W-:-:S04]  /*3420*/  @!P4 ISETP.GT.U32.AND P2, PT, R31, R29, PT ;  /* 0x0000001d1f00c20c */ /* 0x000fc80003f44070 */
[----:B------:R-:W-:Y:S02]  /*3430*/  @!P4 ISETP.GT.U32.AND.EX P2, PT, R28, R30, PT, P2 ;  /* 0x0000001e1c00c20c */ /* 0x000fe40003f44120 */
[----:B------:R-:W-:Y:S02]  /*3440*/  CS2R R30, SRZ ;  /* 0x00000000001e7805 */ /* 0x000fe4000001ff00 */
[----:B------:R-:W-:-:S13]  /*3450*/  @!P4 PLOP3.LUT P3, PT, P2, PT, PT, 0x8, 0x0 ;  /* 0x000000000000c81c */ /* 0x000fda000176e170 */
[----:B------:R1:W4:Y:S01]  /*3460*/  @P3 LDG.E.LTC128B.64 R30, desc[UR12][R26.64] ;  /* 0x0000000c1a1e3981 */ /* 0x000322000c1e1b20 */
[----:B------:R-:W-:Y:S01]  /*3470*/  BSSY B0, `(.L_x_27) ;  /* 0x000002c000007945 */ /* 0x000fe20003800000 */
[----:B-1----:R-:W-:-:S04]  /*3480*/  LEA R26, P2, R22, R52, 0x1 ;  /* 0x00000034161a7211 */ /* 0x002fc800078408ff */
[----:B------:R-:W-:Y:S02]  /*3490*/  LEA.HI.X R27, R22, R51, R23, 0x1, P2 ;  /* 0x00000033161b7211 */ /* 0x000fe400010f0c17 */
        /* <DEDUP_REMOVED lines=20> */
.L_x_28:
[----:B------:R-:W1:Y:S01]  /*35e0*/  I2F.U32.RP R29, R34 ;  /* 0x00000022001d7306 */ /* 0x000e620000209000 */
[----:B------:R-:W-:Y:S01]  /*35f0*/  IMAD.MOV.U32 R40, RZ, RZ, RZ ;  /* 0x000000ffff287224 */ /* 0x000fe200078e00ff */
[----:B------:R-:W-:Y:S01]  /*3600*/  ISETP.NE.U32.AND P2, PT, R34, RZ, PT ;  /* 0x000000ff2200720c */ /* 0x000fe20003f45070 */
[----:B------:R-:W-:-:S05]  /*3610*/  IMAD.MOV.U32 R39, RZ, RZ, RZ ;  /* 0x000000ffff277224 */ /* 0x000fca00078e00ff */
[----:B-1----:R-:W1:Y:S02]  /*3620*/  MUFU.RCP R29, R29 ;  /* 0x0000001d001d7308 */ /* 0x002e640000001000 */
[----:B-1----:R-:W-:-:S06]  /*3630*/  IADD3 R29, R29, 0xffffffe, RZ ;  /* 0x0ffffffe1d1d7810 */ /* 0x002fcc0007ffe0ff */
[----:B------:R-:W1:Y:S02]  /*3640*/  F2I.FTZ.U32.TRUNC.NTZ R41, R29 ;  /* 0x0000001d00297305 */ /* 0x000e64000021f000 */
[----:B-1----:R-:W-:-:S05]  /*3650*/  IADD3 R29, RZ, -R41, RZ ;  /* 0x80000029ff1d7210 */ /* 0x002fca0007ffe0ff */
[----:B------:R-:W-:-:S04]  /*3660*/  IMAD R29, R29, R34, RZ ;  /* 0x000000221d1d7224 */ /* 0x000fc800078e02ff */
[----:B------:R-:W-:-:S06]  /*3670*/  IMAD.HI.U32 R40, R41, R29, R40 ;  /* 0x0000001d29287227 */ /* 0x000fcc00078e0028 */
[----:B------:R-:W-:-:S05]  /*3680*/  IMAD.HI.U32 R40, R40, R28, RZ ;  /* 0x0000001c28287227 */ /* 0x000fca00078e00ff */
[----:B------:R-:W-:-:S05]  /*3690*/  IADD3 R29, -R40, RZ, RZ ;  /* 0x000000ff281d7210 */ /* 0x000fca0007ffe1ff */
[----:B------:R-:W-:-:S05]  /*36a0*/  IMAD R29, R34, R29, R28 ;  /* 0x0000001d221d7224 */ /* 0x000fca00078e021c */
[----:B------:R-:W-:-:S13]  /*36b0*/  ISETP.GE.U32.AND P4, PT, R29, R34, PT ;  /* 0x000000221d00720c */ /* 0x000fda0003f86070 */
[----:B------:R-:W-:Y:S01]  /*36c0*/  @P4 IMAD.IADD R29, R29, 0x1, -R34 ;  /* 0x000000011d1d4824 */ /* 0x000fe200078e0a22 */
[----:B------:R-:W-:-:S04]  /*36d0*/  @P4 IADD3 R40, R40, 0x1, RZ ;  /* 0x0000000128284810 */ /* 0x000fc80007ffe0ff */
[----:B------:R-:W-:-:S13]  /*36e0*/  ISETP.GE.U32.AND P3, PT, R29, R34, PT ;  /* 0x000000221d00720c */ /* 0x000fda0003f66070 */
[----:B------:R-:W-:Y:S01]  /*36f0*/  @P3 VIADD R40, R40, 0x1 ;  /* 0x0000000128283836 */ /* 0x000fe20000000000 */
[----:B------:R-:W-:-:S04]  /*3700*/  @!P2 LOP3.LUT R40, RZ, R34, RZ, 0x33, !PT ;  /* 0x00000022ff28a212 */ /* 0x000fc800078e33ff */
[----:B------:R-:W-:-:S05]  /*3710*/  IADD3 R29, -R40, RZ, RZ ;  /* 0x000000ff281d7210 */ /* 0x000fca0007ffe1ff */
[----:B------:R-:W-:Y:S02]  /*3720*/  IMAD R29, R34, R29, R28 ;  /* 0x0000001d221d7224 */ /* 0x000fe400078e021c */
.L_x_29:
[----:B------:R-:W-:Y:S05]  /*3730*/  BSYNC B0 ;  /* 0x0000000000007941 */ /* 0x000fea0003800000 */
.L_x_27:
        /* <DEDUP_REMOVED lines=10> */
[----:B------:R-:W-:Y:S01]  /*37e0*/  @!P4 PLOP3.LUT P3, PT, P2, PT, PT, 0x8, 0x0 ;  /* 0x000000000000c81c */ /* 0x000fe2000176e170 */
[----:B------:R-:W-:-:S12]  /*37f0*/  IMAD R66, R23, 0x3, RZ ;  /* 0x0000000317427824 */ /* 0x000fd800078e02ff */
[----:B------:R1:W4:Y:S01]  /*3800*/  @P3 LDG.E.LTC128B.64 R28, desc[UR12][R26.64] ;  /* 0x0000000c1a1c3981 */ /* 0x000322000c1e1b20 */
[----:B------:R-:W-:Y:S01]  /*3810*/  BSSY B0, `(.L_x_30) ;  /* 0x000002e000007945 */ /* 0x000fe20003800000 */
[----:B-1----:R-:W-:Y:S02]  /*3820*/  IMAD.MOV.U32 R26, RZ, RZ, R52 ;  /* 0x000000ffff1a7224 */ /* 0x002fe400078e0034 */
[----:B------:R-:W-:Y:S02]  /*3830*/  IMAD.MOV.U32 R27, RZ, RZ, R51 ;  /* 0x000000ffff1b7224 */ /* 0x000fe400078e0033 */
[----:B------:R-:W-:-:S04]  /*3840*/  IMAD.WIDE.U32 R64, R22, 0x3, R26 ;  /* 0x0000000316407825 */ /* 0x000fc800078e001a */
[----:B------:R-:W-:Y:S01]  /*3850*/  IMAD.IADD R67, R65, 0x1, R66 ;  /* 0x0000000141437824 */ /* 0x000fe200078e0242 */
        /* <DEDUP_REMOVED lines=20> */
.L_x_31:
[----:B------:R-:W1:Y:S01]  /*39a0*/  I2F.U32.RP R27, R34 ;  /* 0x00000022001b7306 */ /* 0x000e620000209000 */
[----:B------:R-:W-:Y:S01]  /*39b0*/  IMAD.MOV.U32 R40, RZ, RZ, RZ ;  /* 0x000000ffff287224 */ /* 0x000fe200078e00ff */
[----:B------:R-:W-:-:S06]  /*39c0*/  ISETP.NE.U32.AND P2, PT, R34, RZ, PT ;  /* 0x000000ff2200720c */ /* 0x000fcc0003f45070 */
        /* <DEDUP_REMOVED lines=12> */
[----:B------:R-:W-:Y:S01]  /*3a90*/  ISETP.GE.U32.AND P3, PT, R27, R34, PT ;  /* 0x000000221b00720c */ /* 0x000fe20003f66070 */
[----:B------:R-:W-:-:S12]  /*3aa0*/  IMAD.MOV.U32 R27, RZ, RZ, RZ ;  /* 0x000000ffff1b7224 */ /* 0x000fd800078e00ff */
[----:B------:R-:W-:Y:S01]  /*3ab0*/  @P3 VIADD R40, R40, 0x1 ;  /* 0x0000000128283836 */ /* 0x000fe20000000000 */
[----:B------:R-:W-:-:S04]  /*3ac0*/  @!P2 LOP3.LUT R40, RZ, R34, RZ, 0x33, !PT ;  /* 0x00000022ff28a212 */ /* 0x000fc800078e33ff */
[----:B------:R-:W-:-:S05]  /*3ad0*/  IADD3 R39, -R40, RZ, RZ ;  /* 0x000000ff28277210 */ /* 0x000fca0007ffe1ff */
[----:B------:R-:W-:Y:S02]  /*3ae0*/  IMAD R26, R34, R39, R26 ;  /* 0x00000027221a7224 */ /* 0x000fe400078e021a */
.L_x_32:
[----:B------:R-:W-:Y:S05]  /*3af0*/  BSYNC B0 ;  /* 0x0000000000007941 */ /* 0x000fea0003800000 */
.L_x_30:
        /* <DEDUP_REMOVED lines=11> */
[----:B------:R-:W-:Y:S05]  /*3bb0*/  @!P2 BRA `(.L_x_33) ;  /* 0x000000000070a947 */ /* 0x000fea0003800000 */
[----:B------:R-:W-:-:S05]  /*3bc0*/  MOV R66, R64 ;  /* 0x0000004000427202 */ /* 0x000fca0000000f00 */
[----:B------:R1:W4:Y:S01]  /*3bd0*/  LDG.E.LTC128B.64 R26, desc[UR12][R66.64] ;  /* 0x0000000c421a7981 */ /* 0x000322000c1e1b20 */
[----:B------:R-:W-:Y:S05]  /*3be0*/  BRA `(.L_x_33) ;  /* 0x0000000000647947 */ /* 0x000fea0003800000 */
.L_x_20:
[----:B------:R-:W-:Y:S01]  /*3bf0*/  ULDC.64 UR6, c[0x0][0x210] ;  /* 0x0000840000067ab9 */ /* 0x000fe20000000a00 */
[----:B------:R-:W-:Y:S01]  /*3c00*/  VIADD R26, R38, 0x1 ;  /* 0x00000001261a7836 */ /* 0x000fe20000000000 */
[----:B------:R-:W-:Y:S02]  /*3c10*/  ISETP.GE.AND P2, PT, R37, UR7, PT ;  /* 0x0000000725007c0c */ /* 0x000fe4000bf46270 */
[----:B------:R-:W-:Y:S02]  /*3c20*/  CS2R R30, SRZ ;  /* 0x00000000001e7805 */ /* 0x000fe4000001ff00 */
[----:B--23--:R-:W-:Y:S01]  /*3c30*/  IADD3 R32, P3, R22, R52, RZ ;  /* 0x0000003416207210 */ /* 0x00cfe20007f7e0ff */
[----:B------:R-:W-:Y:S01]  /*3c40*/  VIADD R39, R38, 0x3 ;  /* 0x0000000326277836 */ /* 0x000fe20000000000 */
[----:B------:R-:W-:Y:S01]  /*3c50*/  ISETP.LT.AND P0, PT, R26, UR6, !P2 ;  /* 0x000000061a007c0c */ /* 0x000fe2000d701270 */
[C---:B------:R-:W-:Y:S02]  /*3c60*/  VIADD R26, R38.reuse, 0x2 ;  /* 0x00000002261a7836 */ /* 0x040fe40000000000 */
[----:B-1----:R-:W-:Y:S01]  /*3c70*/  IMAD.X R33, R23, 0x1, R51, P3 ;  /* 0x0000000117217824 */ /* 0x002fe200018e0633 */
[----:B------:R-:W-:-:S02]  /*3c80*/  ISETP.LT.AND P4, PT, R38, UR6, !P2 ;  /* 0x0000000626007c0c */ /* 0x000fc4000d781270 */
[----:B------:R-:W-:Y:S02]  /*3c90*/  ISETP.LT.AND P3, PT, R26, UR6, !P2 ;  /* 0x000000061a007c0c */ /* 0x000fe4000d761270 */
[----:B------:R-:W-:Y:S02]  /*3ca0*/  CS2R R28, SRZ ;  /* 0x00000000001c7805 */ /* 0x000fe4000001ff00 */
[----:B------:R-:W-:-:S03]  /*3cb0*/  ISETP.LT.AND P2, PT, R39, UR6, !P2 ;  /* 0x0000000627007c0c */ /* 0x000fc6000d741270 */
[----:B------:R1:W4:Y:S01]  /*3cc0*/  @P0 LDG.E.LTC128B.64 R30, desc[UR12][R32.64] ;  /* 0x0000000c201e0981 */ /* 0x000322000c1e1b20 */
[----:B------:R-:W-:Y:S02]  /*3cd0*/  IADD3 R40, P0, R22, R32, RZ ;  /* 0x0000002016287210 */ /* 0x000fe40007f1e0ff */
[----:B------:R-:W-:-:S03]  /*3ce0*/  CS2R R26, SRZ ;  /* 0x00000000001a7805 */ /* 0x000fc6000001ff00 */
[----:B------:R-:W-:Y:S01]  /*3cf0*/  IMAD.X R41, R23, 0x1, R33, P0 ;  /* 0x0000000117297824 */ /* 0x000fe200000e0621 */
[----:B------:R-:W-:-:S04]  /*3d00*/  IADD3 R42, P0, R22, R40, RZ ;  /* 0x00000028162a7210 */ /* 0x000fc80007f1e0ff */
[----:B------:R2:W4:Y:S01]  /*3d10*/  @P3 LDG.E.LTC128B.64 R28, desc[UR12][R40.64] ;  /* 0x0000000c281c3981 */ /* 0x000522000c1e1b20 */
[----:B------:R-:W-:-:S05]  /*3d20*/  IMAD.X R43, R23, 0x1, R41, P0 ;  /* 0x00000001172b7824 */ /* 0x000fca00000e0629 */
[----:B------:R3:W4:Y:S01]  /*3d30*/  @P2 LDG.E.LTC128B.64 R26, desc[UR12][R42.64] ;  /* 0x0000000c2a1a2981 */ /* 0x000722000c1e1b20 */
[----:B-1----:R-:W-:Y:S01]  /*3d40*/  CS2R R32, SRZ ;  /* 0x0000000000207805 */ /* 0x002fe2000001ff00 */
[----:B--2---:R-:W-:Y:S02]  /*3d50*/  @P4 IMAD.MOV.U32 R40, RZ, RZ, R52 ;  /* 0x000000ffff284224 */ /* 0x004fe400078e0034 */
[----:B------:R-:W-:-:S05]  /*3d60*/  @P4 IMAD.MOV.U32 R41, RZ, RZ, R51 ;  /* 0x000000ffff294224 */ /* 0x000fca00078e0033 */
[----:B------:R3:W4:Y:S02]  /*3d70*/  @P4 LDG.E.LTC128B.64 R32, desc[UR12][R40.64] ;  /* 0x0000000c28204981 */ /* 0x000724000c1e1b20 */
.L_x_33:
[----:B------:R-:W-:Y:S05]  /*3d80*/  BSYNC B1 ;  /* 0x0000000000017941 */ /* 0x000fea0003800000 */
.L_x_19:
[----:B------:R-:W-:Y:S01]  /*3d90*/  BAR.SYNC.DEFER_BLOCKING 0x0 ;  /* 0x0000000000007b1d */ /* 0x000fe20000010000 */
[----:B------:R-:W-:-:S04]  /*3da0*/  IADD3 R24, P0, R24, R52, RZ ;  /* 0x0000003418187210 */ /* 0x000fc80007f1e0ff */
[----:B------:R-:W-:Y:S01]  /*3db0*/  IADD3.X R25, R25, R51, RZ, P0, !PT ;  /* 0x0000003319197210 */ /* 0x000fe200007fe4ff */
[----:B------:R-:W-:Y:S01]  /*3dc0*/  BSSY B1, `(.L_x_34) ;  /* 0x0000110000017945 */ /* 0x000fe20003800000 */
[----:B------:R-:W-:-:S04]  /*3dd0*/  DEPBAR.LE SB5, 0x2 ;  /* 0x0000d0800000791a */ /* 0x000fc80000000000 */
[----:B------:R-:W-:Y:S04]  /*3de0*/  STS.128 [R36], R4 ;  /* 0x0000000424007388 */ /* 0x000fe80000000c00 */
[----:B------:R-:W-:Y:S01]  /*3df0*/  STS.128 [R36+0x40], R8 ;  /* 0x0000400824007388 */ /* 0x000fe20000000c00 */
[----:B------:R-:W-:Y:S06]  /*3e00*/  BAR.SYNC.DEFER_BLOCKING 0x0 ;  /* 0x0000000000007b1d */ /* 0x000fec0000010000 */
[----:B------:R-:W2:Y:S04]  /*3e10*/  LDS.64 R10, [R35+UR8] ;  /* 0x00000008230a7984 */ /* 0x000ea80008000a00 */
[----:B------:R-:W1:Y:S04]  /*3e20*/  LDS.64 R8, [R35+UR8+0x120] ;  /* 0x0001200823087984 */ /* 0x000e680008000a00 */
[----:B------:R-:W3:Y:S04]  /*3e30*/  LDS.64 R6, [R35+UR8+0x240] ;  /* 0x0002400823067984 */ /* 0x000ee80008000a00 */
[----:B------:R-:W3:Y:S01]  /*3e40*/  LDS.64 R4, [R35+UR8+0x360] ;  /* 0x0003600823047984 */ /* 0x000ee20008000a00 */
[----:B--2---:R-:W-:-:S02]  /*3e50*/  DMUL R10, R10, R56 ;  /* 0x000000380a0a7228 */ /* 0x004fc40000000000 */
[-C--:B-1----:R-:W-:Y:S02]  /*3e60*/  DMUL R8, R8, R56.reuse ;  /* 0x0000003808087228 */ /* 0x082fe40000000000 */
[----:B---3--:R-:W-:-:S04]  /*3e70*/  DMUL R6, R6, R56 ;  /* 0x0000003806067228 */ /* 0x008fc80000000000 */
[----:B----4-:R-:W-:Y:S02]  /*3e80*/  DFMA R10, R32, R54, R10 ;  /* 0x00000036200a722b */ /* 0x010fe4000000000a */
[----:B------:R-:W-:Y:S02]  /*3e90*/  DMUL R4, R4, R56 ;  /* 0x0000003804047228 */ /* 0x000fe40000000000 */
[-C--:B------:R-:W-:Y:S02]  /*3ea0*/  DFMA R8, R30, R54.reuse, R8 ;  /* 0x000000361e08722b */ /* 0x080fe40000000008 */
[----:B------:R-:W-:-:S04]  /*3eb0*/  DFMA R6, R28, R54, R6 ;  /* 0x000000361c06722b */ /* 0x000fc80000000006 */
[----:B------:R-:W-:Y:S01]  /*3ec0*/  DFMA R4, R26, R54, R4 ;  /* 0x000000361a04722b */ /* 0x000fe20000000004 */
[----:B------:R-:W-:Y:S10]  /*3ed0*/  @!P1 BRA `(.L_x_35) ;  /* 0x0000000c00a49947 */ /* 0x000ff40003800000 */
[----:B------:R-:W-:Y:S01]  /*3ee0*/  ULDC UR4, c[0x0][0x2b4] ;  /* 0x0000ad0000047ab9 */ /* 0x000fe20000000800 */
[----:B------:R-:W-:Y:S01]  /*3ef0*/  BSSY B0, `(.L_x_36) ;  /* 0x000002f000007945 */ /* 0x000fe20003800000 */
[----:B------:R-:W-:-:S05]  /*3f00*/  IMAD.U32 R41, RZ, RZ, UR4 ;  /* 0x00000004ff297e24 */ /* 0x000fca000f8e00ff */
[----:B------:R-:W-:-:S04]  /*3f10*/  LOP3.LUT R39, R61, R41, RZ, 0xfc, !PT ;  /* 0x000000293d277212 */ /* 0x000fc800078efcff */
[----:B------:R-:W-:-:S13]  /*3f20*/  ISETP.NE.U32.AND P0, PT, R39, RZ, PT ;  /* 0x000000ff2700720c */ /* 0x000fda0003f05070 */
[----:B------:R-:W-:Y:S05]  /*3f30*/  @!P0 BRA `(.L_x_37) ;  /* 0x0000000000508947 */ /* 0x000fea0003800000 */
[----:B------:R-:W-:Y:S01]  /*3f40*/  ULDC.64 UR4, c[0x0][0x2b0] ;  /* 0x0000ac0000047ab9 */ /* 0x000fe20000000a00 */
[----:B------:R-:W-:Y:S01]  /*3f50*/  IMAD.MOV.U32 R40, RZ, RZ, R62 ;  /* 0x000000ffff287224 */ /* 0x000fe200078e003e */
[----:B------:R-:W-:Y:S01]  /*3f60*/  MOV R46, UR5 ;  /* 0x00000005002e7c02 */ /* 0x000fe20008000f00 */
[----:B------:R-:W-:Y:S01]  /*3f70*/  IMAD.U32 R48, RZ, RZ, UR4 ;  /* 0x00000004ff307e24 */ /* 0x000fe2000f8e00ff */
[----:B------:R-:W-:Y:S02]  /*3f80*/  MOV R39, R61 ;  /* 0x0000003d00277202 */ /* 0x000fe40000000f00 */
[----:B------:R-:W-:Y:S02]  /*3f90*/  MOV R45, 0x3fb0 ;  /* 0x00003fb0002d7802 */ /* 0x000fe40000000f00 */
[----:B-----5:R-:W-:Y:S05]  /*3fa0*/  CALL.REL.NOINC `($__internal_0_$__cuda_sm20_div_u64) ;  /* 0x0000005400047944 */ /* 0x020fea0003c00000 */
[----:B------:R-:W-:Y:S01]  /*3fb0*/  IADD3 R42, P0, RZ, -R39, RZ ;  /* 0x80000027ff2a7210 */ /* 0x000fe20007f1e0ff */
[----:B------:R-:W-:Y:S01]  /*3fc0*/  ULDC.64 UR4, c[0x0][0x2b0] ;  /* 0x0000ac0000047ab9 */ /* 0x000fe20000000a00 */
[----:B------:R-:W-:Y:S01]  /*3fd0*/  MOV R60, R62 ;  /* 0x0000003e003c7202 */ /* 0x000fe20000000f00 */
[----:B------:R-:W-:Y:S01]  /*3fe0*/  IMAD.U32 R41, RZ, RZ, UR5 ;  /* 0x00000005ff297e24 */ /* 0x000fe2000f8e00ff */
[----:B------:R-:W-:Y:S02]  /*3ff0*/  IADD3.X R43, RZ, ~R40, RZ, P0, !PT ;  /* 0x80000028ff2b7210 */ /* 0x000fe400007fe4ff */
[----:B------:R-:W-:-:S05]  /*4000*/  MOV R40, UR4 ;  /* 0x0000000400287c02 */ /* 0x000fca0008000f00 */
[-C--:B------:R-:W-:Y:S02]  /*4010*/  IMAD R43, R43, R40.reuse, RZ ;  /* 0x000000282b2b7224 */ /* 0x080fe400078e02ff */
[----:B------:R-:W-:-:S04]  /*4020*/  IMAD.WIDE.U32 R60, R42, R40, R60 ;  /* 0x000000282a3c7225 */ /* 0x000fc800078e003c */
[----:B------:R-:W-:Y:S02]  /*4030*/  IMAD R42, R42, R41, R43 ;  /* 0x000000292a2a7224 */ /* 0x000fe400078e022b */
[----:B------:R-:W-:Y:S01]  /*4040*/  IMAD.MOV.U32 R43, RZ, RZ, R39 ;  /* 0x000000ffff2b7224 */ /* 0x000fe200078e0027 */
[----:B------:R-:W-:Y:S02]  /*4050*/  MOV R39, R60 ;  /* 0x0000003c00277202 */ /* 0x000fe40000000f00 */
[----:B------:R-:W-:Y:S01]  /*4060*/  IADD3 R42, R61, R42, RZ ;  /* 0x0000002a3d2a7210 */ /* 0x000fe20007ffe0ff */
[----:B------:R-:W-:Y:S05]  /*4070*/  BRA `(.L_x_38) ;  /* 0x0000000000587947 */ /* 0x000fea0003800000 */
.L_x_37:
[----:B------:R-:W-:Y:S01]  /*4080*/  ULDC UR4, c[0x0][0x2b0] ;  /* 0x0000ac0000047ab9 */ /* 0x000fe20000000800 */
[----:B------:R-:W-:Y:S02]  /*4090*/  MOV R42, RZ ;  /* 0x000000ff002a7202 */ /* 0x000fe40000000f00 */
[----:B------:R-:W-:-:S04]  /*40a0*/  MOV R40, UR4 ;  /* 0x0000000400287c02 */ /* 0x000fc80008000f00 */
[----:B------:R-:W1:Y:S01]  /*40b0*/  I2F.U32.RP R39, R40 ;  /* 0x0000002800277306 */ /* 0x000e620000209000 */
[----:B------:R-:W-:-:S07]  /*40c0*/  ISETP.NE.U32.AND P0, PT, R40, RZ, PT ;  /* 0x000000ff2800720c */ /* 0x000fce0003f05070 */
[----:B-1----:R-:W1:Y:S02]  /*40d0*/  MUFU.RCP R39, R39 ;  /* 0x0000002700277308 */ /* 0x002e640000001000 */
[----:B-1----:R-:W-:-:S06]  /*40e0*/  IADD3 R39, R39, 0xffffffe, RZ ;  /* 0x0ffffffe27277810 */ /* 0x002fcc0007ffe0ff */
[----:B------:R-:W1:Y:S02]  /*40f0*/  F2I.FTZ.U32.TRUNC.NTZ R43, R39 ;  /* 0x00000027002b7305 */ /* 0x000e64000021f000 */
[----:B-1----:R-:W-:-:S04]  /*4100*/  IMAD R39, R43, R40, RZ ;  /* 0x000000282b277224 */ /* 0x002fc800078e02ff */
[----:B------:R-:W-:-:S04]  /*4110*/  IMAD.MOV R39, RZ, RZ, -R39 ;  /* 0x000000ffff277224 */ /* 0x000fc800078e0a27 */
        /* <DEDUP_REMOVED lines=9> */
[----:B------:R-:W-:-:S05]  /*41b0*/  @!P0 LOP3.LUT R43, RZ, R40, RZ, 0x33, !PT ;  /* 0x00000028ff2b8212 */ /* 0x000fca00078e33ff */
[----:B------:R-:W-:-:S04]  /*41c0*/  IMAD.MOV R39, RZ, RZ, -R43 ;  /* 0x000000ffff277224 */ /* 0x000fc800078e0a2b */
[----:B------:R-:W-:Y:S02]  /*41d0*/  IMAD R39, R40, R39, R62 ;  /* 0x0000002728277224 */ /* 0x000fe400078e023e */
.L_x_38:
[----:B------:R-:W-:Y:S05]  /*41e0*/  BSYNC B0 ;  /* 0x0000000000007941 */ /* 0x000fea0003800000 */
.L_x_36:
[----:B------:R-:W-:Y:S01]  /*41f0*/  ULDC.64 UR4, c[0x0][0x210] ;  /* 0x0000840000047ab9 */ /* 0x000fe20000000a00 */
[--C-:B------:R-:W-:Y:S01]  /*4200*/  SHF.R.U64 R39, R39, 0x3, R42.reuse ;  /* 0x0000000327277819 */ /* 0x100fe2000000122a */
[----:B------:R-:W-:Y:S01]  /*4210*/  BSSY B0, `(.L_x_39) ;  /* 0x0000035000007945 */ /* 0x000fe20003800000 */
[----:B------:R-:W-:Y:S02]  /*4220*/  ISETP.GE.AND P0, PT, R37, UR5, PT ;  /* 0x0000000525007c0c */ /* 0x000fe4000bf06270 */
[----:B------:R-:W-:Y:S02]  /*4230*/  ISETP.LE.U32.AND P2, PT, R43, R39, PT ;  /* 0x000000272b00720c */ /* 0x000fe40003f43070 */
[----:B------:R-:W-:Y:S02]  /*4240*/  SHF.R.U32.HI R42, RZ, 0x3, R42 ;  /* 0x00000003ff2a7819 */ /* 0x000fe4000001162a */
[----:B------:R-:W-:Y:S01]  /*4250*/  ISETP.LT.AND P4, PT, R38, UR4, !P0 ;  /* 0x0000000426007c0c */ /* 0x000fe2000c781270 */
[----:B------:R-:W-:Y:S01]  /*4260*/  ULDC.64 UR4, c[0x0][0x2b8] ;  /* 0x0000ae0000047ab9 */ /* 0x000fe20000000a00 */
[----:B------:R-:W-:-:S04]  /*4270*/  SHF.R.S32.HI R43, RZ, 0x1f, R43 ;  /* 0x0000001fff2b7819 */ /* 0x000fc8000001142b */
[----:B------:R-:W-:Y:S02]  /*4280*/  ISETP.LE.U32.AND.EX P4, PT, R43, R42, P4, P2 ;  /* 0x0000002a2b00720c */ /* 0x000fe40002783120 */
[----:B------:R-:W-:-:S04]  /*4290*/  IADD3 R52, P3, P2, -R20, UR4, R58 ;  /* 0x0000000414347c10 */ /* 0x000fc8000fa7e13a */
[----:B------:R-:W-:-:S07]  /*42a0*/  IADD3.X R53, ~R21, UR5, R59, P3, P2 ;  /* 0x0000000515357c10 */ /* 0x000fce0009fe453b */
[----:B------:R1:W-:Y:S02]  /*42b0*/  @P4 STG.E.64 desc[UR12][R58.64], R10 ;  /* 0x0000000a3a004986 */ /* 0x0003e4000c101b0c */
[----:B-1----:R-:W-:-:S04]  /*42c0*/  LOP3.LUT R10, R53, R41, RZ, 0xfc, !PT ;  /* 0x00000029350a7212 */ /* 0x002fc800078efcff */
        /* <DEDUP_REMOVED lines=10> */
[----:B------:R-:W-:Y:S02]  /*4370*/  ULDC.64 UR4, c[0x0][0x2b0] ;  /* 0x0000ac0000047ab9 */ /* 0x000fe40000000a00 */
[----:B------:R-:W-:Y:S02]  /*4380*/  MOV R41, UR5 ;  /* 0x0000000500297c02 */ /* 0x000fe40008000f00 */
[----:B------:R-:W-:Y:S02]  /*4390*/  IADD3.X R11, RZ, ~R40, RZ, P2, !PT ;  /* 0x80000028ff0b7210 */ /* 0x000fe400017fe4ff */
[----:B------:R-:W-:-:S05]  /*43a0*/  MOV R40, UR4 ;  /* 0x0000000400287c02 */ /* 0x000fca0008000f00 */
[-C--:B------:R-:W-:Y:S02]  /*43b0*/  IMAD R11, R11, R40.reuse, RZ ;  /* 0x000000280b0b7224 */ /* 0x080fe400078e02ff */
[----:B------:R-:W-:-:S04]  /*43c0*/  IMAD.WIDE.U32 R52, R10, R40, R52 ;  /* 0x000000280a347225 */ /* 0x000fc800078e0034 */
[----:B------:R-:W-:Y:S01]  /*43d0*/  IMAD R11, R10, R41, R11 ;  /* 0x000000290a0b7224 */ /* 0x000fe200078e020b */
[----:B------:R-:W-:-:S04]  /*43e0*/  MOV R10, R52 ;  /* 0x00000034000a7202 */ /* 0x000fc80000000f00 */
[----:B------:R-:W-:Y:S01]  /*43f0*/  IADD3 R11, R11, R53, RZ ;  /* 0x000000350b0b7210 */ /* 0x000fe20007ffe0ff */
[----:B------:R-:W-:Y:S05]  /*4400*/  BRA `(.L_x_41) ;  /* 0x0000000000547947 */ /* 0x000fea0003800000 */
.L_x_40:
        /* <DEDUP_REMOVED lines=21> */
.L_x_41:
[----:B------:R-:W-:Y:S05]  /*4560*/  BSYNC B0 ;  /* 0x0000000000007941 */ /* 0x000fea0003800000 */
.L_x_39:
[--C-:B------:R-:W-:Y:S01]  /*4570*/  SHF.R.U64 R42, R10, 0x3, R11.reuse ;  /* 0x000000030a2a7819 */ /* 0x100fe2000000120b */
[----:B------:R-:W-:Y:S01]  /*4580*/  VIADD R10, R38, 0x1 ;  /* 0x00000001260a7836 */ /* 0x000fe20000000000 */
[----:B------:R-:W-:Y:S01]  /*4590*/  ULDC UR4, c[0x0][0x210] ;  /* 0x0000840000047ab9 */ /* 0x000fe20000000800 */
[----:B------:R-:W-:Y:S01]  /*45a0*/  SHF.R.U32.HI R11, RZ, 0x3, R11 ;  /* 0x00000003ff0b7819 */ /* 0x000fe2000001160b */
[----:B------:R-:W-:Y:S01]  /*45b0*/  BSSY B0, `(.L_x_42) ;  /* 0x0000037000007945 */ /* 0x000fe20003800000 */
[----:B------:R-:W-:Y:S02]  /*45c0*/  ISETP.LE.U32.AND P2, PT, R39, R42, PT ;  /* 0x0000002a2700720c */ /* 0x000fe40003f43070 */
[----:B------:R-:W-:Y:S01]  /*45d0*/  ISETP.LT.AND P3, PT, R10, UR4, !P0 ;  /* 0x000000040a007c0c */ /* 0x000fe2000c761270 */
[----:B------:R-:W-:Y:S01]  /*45e0*/  ULDC.64 UR4, c[0x0][0x2b8] ;  /* 0x0000ae0000047ab9 */ /* 0x000fe20000000a00 */
[----:B------:R-:W-:-:S04]  /*45f0*/  SHF.R.S32.HI R39, RZ, 0x1f, R39 ;  /* 0x0000001fff277819 */ /* 0x000fc80000011427 */
[----:B------:R-:W-:Y:S02]  /*4600*/  ISETP.LE.U32.AND.EX P3, PT, R39, R11, P3, P2 ;  /* 0x0000000b2700720c */ /* 0x000fe40001f63120 */
[----:B------:R-:W-:-:S04]  /*4610*/  IADD3 R42, P2, R58, UR4, RZ ;  /* 0x000000043a2a7c10 */ /* 0x000fc8000ff5e0ff */
[----:B------:R-:W-:Y:S02]  /*4620*/  IADD3.X R43, R59, UR5, RZ, P2, !PT ;  /* 0x000000053b2b7c10 */ /* 0x000fe400097fe4ff */
[----:B------:R-:W-:-:S04]  /*4630*/  IADD3 R10, P2, R42, UR4, RZ ;  /* 0x000000042a0a7c10 */ /* 0x000fc8000ff5e0ff */
[----:B------:R-:W-:Y:S01]  /*4640*/  IADD3.X R11, R43, UR5, RZ, P2, !PT ;  /* 0x000000052b0b7c10 */ /* 0x000fe200097fe4ff */
[----:B------:R1:W-:Y:S01]  /*4650*/  @P3 STG.E.64 desc[UR12][R42.64], R8 ;  /* 0x000000082a003986 */ /* 0x0003e2000c101b0c */
[----:B------:R-:W-:-:S05]  /*4660*/  IADD3 R52, P2, -R20, R10, RZ ;  /* 0x0000000a14347210 */ /* 0x000fca0007f5e1ff */
[----:B------:R-:W-:-:S05]  /*4670*/  IMAD.X R53, R11, 0x1, ~R21, P2 ;  /* 0x000000010b357824 */ /* 0x000fca00010e0e15 */
        /* <DEDUP_REMOVED lines=21> */
.L_x_43:
        /* <DEDUP_REMOVED lines=21> */
.L_x_44:
[----:B------:R-:W-:Y:S05]  /*4920*/  BSYNC B0 ;  /* 0x0000000000007941 */ /* 0x000fea0003800000 */
.L_x_42:
        /* <DEDUP_REMOVED lines=12> */
[----:B------:R-:W-:-:S05]  /*49f0*/  IADD3 R52, P2, -R20, R8, RZ ;  /* 0x0000000814347210 */ /* 0x000fca0007f5e1ff */
[----:B------:R-:W-:Y:S01]  /*4a00*/  IMAD.X R53, R9, 0x1, ~R21, P2 ;  /* 0x0000000109357824 */ /* 0x000fe200010e0e15 */
[----:B------:R1:W-:Y:S04]  /*4a10*/  @P3 STG.E.64 desc[UR12][R10.64], R6 ;  /* 0x000000060a003986 */ /* 0x0003e8000c101b0c */
        /* <DEDUP_REMOVED lines=9> */
[----:B-1---5:R-:W-:Y:S05]  /*4ab0*/  CALL.REL.NOINC `($__internal_0_$__cuda_sm20_div_u64) ;  /* 0x0000004800407944 */ /* 0x022fea0003c00000 */
[-C--:B------:R-:W-:Y:S01]  /*4ac0*/  IADD3 R6, P2, RZ, -R39.reuse, RZ ;  /* 0x80000027ff067210 */ /* 0x080fe20007f5e0ff */
[----:B------:R-:W-:Y:S01]  /*4ad0*/  ULDC.64 UR4, c[0x0][0x2b0] ;  /* 0x0000ac0000047ab9 */ /* 0x000fe20000000a00 */
[----:B------:R-:W-:Y:S02]  /*4ae0*/  MOV R10, R39 ;  /* 0x00000027000a7202 */ /* 0x000fe40000000f00 */
[----:B------:R-:W-:Y:S01]  /*4af0*/  IADD3.X R7, RZ, ~R40, RZ, P2, !PT ;  /* 0x80000028ff077210 */ /* 0x000fe200017fe4ff */
[----:B------:R-:W-:-:S04]  /*4b00*/  IMAD.WIDE.U32 R52, R6, UR4, R52 ;  /* 0x0000000406347c25 */ /* 0x000fc8000f8e0034 */
[----:B------:R-:W-:-:S04]  /*4b10*/  IMAD R7, R7, UR4, RZ ;  /* 0x0000000407077c24 */ /* 0x000fc8000f8e02ff */
[----:B------:R-:W-:Y:S01]  /*4b20*/  IMAD R7, R6, UR5, R7 ;  /* 0x0000000506077c24 */ /* 0x000fe2000f8e0207 */
[----:B------:R-:W-:-:S04]  /*4b30*/  MOV R6, R52 ;  /* 0x0000003400067202 */ /* 0x000fc80000000f00 */
[----:B------:R-:W-:Y:S01]  /*4b40*/  IADD3 R7, R7, R53, RZ ;  /* 0x0000003507077210 */ /* 0x000fe20007ffe0ff */
[----:B------:R-:W-:Y:S05]  /*4b50*/  BRA `(.L_x_47) ;  /* 0x0000000000547947 */ /* 0x000fea0003800000 */
.L_x_46:
[----:B-1----:R-:W1:Y:S01]  /*4b60*/  I2F.U32.RP R6, R40 ;  /* 0x0000002800067306 */ /* 0x002e620000209000 */
        /* <DEDUP_REMOVED lines=20> */
.L_x_47:
[----:B------:R-:W-:Y:S05]  /*4cb0*/  BSYNC B0 ;  /* 0x0000000000007941 */ /* 0x000fea0003800000 */
.L_x_45:
[--C-:B------:R-:W-:Y:S01]  /*4cc0*/  SHF.R.U64 R11, R6, 0x3, R7.reuse ;  /* 0x00000003060b7819 */ /* 0x100fe20000001207 */
[----:B------:R-:W-:Y:S01]  /*4cd0*/  VIADD R6, R38, 0x3 ;  /* 0x0000000326067836 */ /* 0x000fe20000000000 */
[----:B------:R-:W-:Y:S01]  /*4ce0*/  ULDC UR6, c[0x0][0x210] ;  /* 0x0000840000067ab9 */ /* 0x000fe20000000800 */
[----:B------:R-:W-:Y:S02]  /*4cf0*/  SHF.R.U32.HI R7, RZ, 0x3, R7 ;  /* 0x00000003ff077819 */ /* 0x000fe40000011607 */
[----:B------:R-:W-:Y:S02]  /*4d00*/  ISETP.LE.U32.AND P2, PT, R10, R11, PT ;  /* 0x0000000b0a00720c */ /* 0x000fe40003f43070 */
[----:B------:R-:W-:Y:S02]  /*4d10*/  ISETP.LT.AND P0, PT, R6, UR6, !P0 ;  /* 0x0000000606007c0c */ /* 0x000fe4000c701270 */
[----:B------:R-:W-:-:S04]  /*4d20*/  SHF.R.S32.HI R10, RZ, 0x1f, R10 ;  /* 0x0000001fff0a7819 */ /* 0x000fc8000001140a */
[----:B------:R-:W-:-:S13]  /*4d30*/  ISETP.LE.U32.AND.EX P0, PT, R10, R7, P0, P2 ;  /* 0x000000070a00720c */ /* 0x000fda0000703120 */
[----:B------:R-:W-:Y:S05]  /*4d40*/  @!P0 BRA `(.L_x_48) ;  /* 0x00000000005c8947 */ /* 0x000fea0003800000 */
[----:B------:R2:W-:Y:S01]  /*4d50*/  STG.E.64 desc[UR12][R8.64], R4 ;  /* 0x0000000408007986 */ /* 0x0005e2000c101b0c */
[----:B------:R-:W-:Y:S05]  /*4d60*/  BRA `(.L_x_48) ;  /* 0x0000000000547947 */ /* 0x000fea0003800000 */
.L_x_35:
[----:B------:R-:W-:Y:S01]  /*4d70*/  ULDC UR7, c[0x0][0x214] ;  /* 0x0000850000077ab9 */ /* 0x000fe20000000800 */
[----:B------:R-:W-:Y:S01]  /*4d80*/  ULDC.64 UR4, c[0x0][0x2b8] ;  /* 0x0000ae0000047ab9 */ /* 0x000fe20000000a00 */
[----:B------:R-:W-:Y:S01]  /*4d90*/  ISETP.GE.AND P0, PT, R37, UR7, PT ;  /* 0x0000000725007c0c */ /* 0x000fe2000bf06270 */
[----:B------:R-:W-:Y:S01]  /*4da0*/  VIADD R41, R38, 0x1 ;  /* 0x0000000126297836 */ /* 0x000fe20000000000 */
[----:B------:R-:W-:Y:S01]  /*4db0*/  IADD3 R42, P2, R58, UR4, RZ ;  /* 0x000000043a2a7c10 */ /* 0x000fe2000ff5e0ff */
[C---:B------:R-:W-:Y:S01]  /*4dc0*/  VIADD R40, R38.reuse, 0x2 ;  /* 0x0000000226287836 */ /* 0x040fe20000000000 */
[----:B------:R-:W-:Y:S02]  /*4dd0*/  ISETP.LT.AND P4, PT, R38, UR6, !P0 ;  /* 0x0000000626007c0c */ /* 0x000fe4000c781270 */
[----:B------:R-:W-:Y:S02]  /*4de0*/  ISETP.LT.AND P3, PT, R41, UR6, !P0 ;  /* 0x0000000629007c0c */ /* 0x000fe4000c761270 */
[----:B------:R-:W-:-:S02]  /*4df0*/  IADD3.X R43, R59, UR5, RZ, P2, !PT ;  /* 0x000000053b2b7c10 */ /* 0x000fc400097fe4ff */
[----:B------:R-:W-:Y:S02]  /*4e00*/  IADD3 R44, P5, R42, UR4, RZ ;  /* 0x000000042a2c7c10 */ /* 0x000fe4000ffbe0ff */
[----:B------:R-:W-:Y:S02]  /*4e10*/  ISETP.LT.AND P2, PT, R40, UR6, !P0 ;  /* 0x0000000628007c0c */ /* 0x000fe4000c741270 */
[----:B------:R-:W-:Y:S02]  /*4e20*/  ISETP.LT.AND P0, PT, R39, UR6, !P0 ;  /* 0x0000000627007c0c */ /* 0x000fe4000c701270 */
[----:B------:R-:W-:Y:S01]  /*4e30*/  IADD3.X R45, R43, UR5, RZ, P5, !PT ;  /* 0x000000052b2d7c10 */ /* 0x000fe2000affe4ff */
[----:B------:R-:W-:Y:S01]  /*4e40*/  @P4 IMAD.MOV.U32 R48, RZ, RZ, R58 ;  /* 0x000000ffff304224 */ /* 0x000fe200078e003a */
[----:B------:R-:W-:Y:S01]  /*4e50*/  IADD3 R40, P5, R44, UR4, RZ ;  /* 0x000000042c287c10 */ /* 0x000fe2000ffbe0ff */
[----:B------:R-:W-:-:S03]  /*4e60*/  @P4 IMAD.MOV.U32 R49, RZ, RZ, R59 ;  /* 0x000000ffff314224 */ /* 0x000fc600078e003b */
[----:B------:R-:W-:Y:S02]  /*4e70*/  IADD3.X R41, R45, UR5, RZ, P5, !PT ;  /* 0x000000052d297c10 */ /* 0x000fe4000affe4ff */
[----:B------:R1:W-:Y:S04]  /*4e80*/  @P4 STG.E.64 desc[UR12][R48.64], R10 ;  /* 0x0000000a30004986 */ /* 0x0003e8000c101b0c */
[----:B------:R1:W-:Y:S04]  /*4e90*/  @P3 STG.E.64 desc[UR12][R42.64], R8 ;  /* 0x000000082a003986 */ /* 0x0003e8000c101b0c */
[----:B------:R1:W-:Y:S04]  /*4ea0*/  @P2 STG.E.64 desc[UR12][R44.64], R6 ;  /* 0x000000062c002986 */ /* 0x0003e8000c101b0c */
[----:B------:R1:W-:Y:S02]  /*4eb0*/  @P0 STG.E.64 desc[UR12][R40.64], R4 ;  /* 0x0000000428000986 */ /* 0x0003e4000c101b0c */
.L_x_48:
[----:B------:R-:W-:Y:S05]  /*4ec0*/  BSYNC B1 ;  /* 0x0000000000017941 */ /* 0x000fea0003800000 */
.L_x_34:
[----:B------:R-:W-:Y:S01]  /*4ed0*/  ULDC.64 UR4, c[0x0][0x2d0] ;  /* 0x0000b40000047ab9 */ /* 0x000fe20000000a00 */
[----:B------:R-:W-:Y:S01]  /*4ee0*/  BSSY B1, `(.L_x_49) ;  /* 0x00000ee000017945 */ /* 0x000fe20003800000 */
[----:B-12---:R-:W-:-:S04]  /*4ef0*/  IADD3 R4, P0, R58, UR4, RZ ;  /* 0x000000043a047c10 */ /* 0x006fc8000ff1e0ff */
[----:B------:R-:W-:Y:S01]  /*4f00*/  IADD3.X R5, R59, UR5, RZ, P0, !PT ;  /* 0x000000053b057c10 */ /* 0x000fe200087fe4ff */
[----:B------:R-:W-:Y:S08]  /*4f10*/  @!P1 BRA `(.L_x_50) ;  /* 0x0000000c00589947 */ /* 0x000ff00003800000 */
        /* <DEDUP_REMOVED lines=11> */
[----:B-----5:R-:W-:Y:S05]  /*4fd0*/  CALL.REL.NOINC `($__internal_0_$__cuda_sm20_div_u64) ;  /* 0x0000004000f87944 */ /* 0x020fea0003c00000 */
        /* <DEDUP_REMOVED lines=9> */
.L_x_52:
        /* <DEDUP_REMOVED lines=20> */
.L_x_53:
[----:B------:R-:W-:Y:S05]  /*51b0*/  BSYNC B0 ;  /* 0x0000000000007941 */ /* 0x000fea0003800000 */
.L_x_51:
[----:B------:R-:W-:Y:S01]  /*51c0*/  ULDC.64 UR4, c[0x0][0x210] ;  /* 0x0000840000047ab9 */ /* 0x000fe20000000a00 */
[--C-:B------:R-:W-:Y:S01]  /*51d0*/  SHF.R.U64 R7, R7, 0x3, R8.reuse ;  /* 0x0000000307077819 */ /* 0x100fe20000001208 */
[----:B------:R-:W-:Y:S01]  /*51e0*/  VIADD R6, R38, 0x8 ;  /* 0x0000000826067836 */ /* 0x000fe20000000000 */
[----:B------:R-:W-:Y:S02]  /*51f0*/  ISETP.GE.AND P0, PT, R37, UR5, PT ;  /* 0x0000000525007c0c */ /* 0x000fe4000bf06270 */
[----:B------:R-:W-:Y:S02]  /*5200*/  ISETP.LE.U32.AND P2, PT, R9, R7, PT ;  /* 0x000000070900720c */ /* 0x000fe40003f43070 */
[----:B------:R-:W-:Y:S02]  /*5210*/  SHF.R.U32.HI R8, RZ, 0x3, R8 ;  /* 0x00000003ff087819 */ /* 0x000fe40000011608 */
[----:B------:R-:W-:Y:S02]  /*5220*/  ISETP.LT.AND P3, PT, R6, UR4, !P0 ;  /* 0x0000000406007c0c */ /* 0x000fe4000c761270 */
[----:B------:R-:W-:-:S04]  /*5230*/  SHF.R.S32.HI R9, RZ, 0x1f, R9 ;  /* 0x0000001fff097819 */ /* 0x000fc80000011409 */
[----:B------:R-:W-:-:S13]  /*5240*/  ISETP.LE.U32.AND.EX P2, PT, R9, R8, P3, P2 ;  /* 0x000000080900720c */ /* 0x000fda0001f43120 */
[----:B------:R1:W4:Y:S01]  /*5250*/  @P2 LDG.E.LTC128B.64 R32, desc[UR12][R24.64] ;  /* 0x0000000c18202981 */ /* 0x000322000c1e1b20 */
[----:B------:R-:W-:Y:S01]  /*5260*/  IADD3 R6, P2, R22, R24, RZ ;  /* 0x0000001816067210 */ /* 0x000fe20007f5e0ff */
[----:B------:R-:W-:Y:S04]  /*5270*/  BSSY B0, `(.L_x_54) ;  /* 0x000002a000007945 */ /* 0x000fe80003800000 */
[----:B------:R-:W-:Y:S01]  /*5280*/  IMAD.X R7, R23, 0x1, R25, P2 ;  /* 0x0000000117077824 */ /* 0x000fe200010e0619 */
[----:B------:R-:W-:-:S05]  /*5290*/  IADD3 R8, P2, -R2, R6, RZ ;  /* 0x0000000602087210 */ /* 0x000fca0007f5e1ff */
[----:B------:R-:W-:-:S05]  /*52a0*/  IMAD.X R9, R7, 0x1, ~R3, P2 ;  /* 0x0000000107097824 */ /* 0x000fca00010e0e03 */
[----:B------:R-:W-:-:S04]  /*52b0*/  LOP3.LUT R10, R9, R0, RZ, 0xfc, !PT ;  /* 0x00000000090a7212 */ /* 0x000fc800078efcff */
[----:B------:R-:W-:-:S13]  /*52c0*/  ISETP.NE.U32.AND P2, PT, R10, RZ, PT ;  /* 0x000000ff0a00720c */ /* 0x000fda0003f45070 */
[----:B-1----:R-:W-:Y:S05]  /*52d0*/  @!P2 BRA `(.L_x_55) ;  /* 0x00000000003ca947 */ /* 0x002fea0003800000 */
        /* <DEDUP_REMOVED lines=15> */
.L_x_55:
        /* <DEDUP_REMOVED lines=20> */
.L_x_56:
[----:B------:R-:W-:Y:S05]  /*5510*/  BSYNC B0 ;  /* 0x0000000000007941 */ /* 0x000fea0003800000 */
.L_x_54:
        /* <DEDUP_REMOVED lines=8> */
[----:B------:R1:W4:Y:S01]  /*55a0*/  @P2 LDG.E.LTC128B.64 R30, desc[UR12][R6.64] ;  /* 0x0000000c061e2981 */ /* 0x000322000c1e1b20 */
[----:B------:R-:W-:Y:S01]  /*55b0*/  BSSY B0, `(.L_x_57) ;  /* 0x000002b000007945 */ /* 0x000fe20003800000 */
[----:B-1----:R-:W-:-:S05]  /*55c0*/  IADD3 R6, P2, R22, R6, RZ ;  /* 0x0000000616067210 */ /* 0x002fca0007f5e0ff */
[----:B------:R-:W-:Y:S01]  /*55d0*/  IMAD.X R7, R23, 0x1, R7, P2 ;  /* 0x0000000117077824 */ /* 0x000fe200010e0607 */
        /* <DEDUP_REMOVED lines=20> */
.L_x_58:
        /* <DEDUP_REMOVED lines=20> */
.L_x_59:
[----:B------:R-:W-:Y:S05]  /*5860*/  BSYNC B0 ;  /* 0x0000000000007941 */ /* 0x000fea0003800000 */
.L_x_57:
        /* <DEDUP_REMOVED lines=14> */
[----:B-1----:R-:W-:-:S04]  /*5950*/  LOP3.LUT R6, R3, R0, RZ, 0xfc, !PT ;  /* 0x0000000003067212 */ /* 0x002fc800078efcff */
        /* <DEDUP_REMOVED lines=11> */
[----:B------:R-:W-:-:S04]  /*5a10*/  IMAD R7, R7, R34, RZ ;  /* 0x0000002207077224 */ /* 0x000fc800078e02ff */
[----:B------:R-:W-:Y:S01]  /*5a20*/  IMAD R7, R0, R6, R7 ;  /* 0x0000000600077224 */ /* 0x000fe200078e0207 */
[----:B------:R-:W-:Y:S02]  /*5a30*/  MOV R6, R39 ;  /* 0x0000002700067202 */ /* 0x000fe40000000f00 */
[----:B------:R-:W-:Y:S02]  /*5a40*/  MOV R0, R2 ;  /* 0x0000000200007202 */ /* 0x000fe40000000f00 */
[----:B------:R-:W-:Y:S01]  /*5a50*/  IADD3 R3, R7, R3, RZ ;  /* 0x0000000307037210 */ /* 0x000fe20007ffe0ff */
[----:B------:R-:W-:Y:S05]  /*5a60*/  BRA `(.L_x_62) ;  /* 0x0000000000547947 */ /* 0x000fea0003800000 */
.L_x_61:
        /* <DEDUP_REMOVED lines=21> */
.L_x_62:
[----:B------:R-:W-:Y:S05]  /*5bc0*/  BSYNC B0 ;  /* 0x0000000000007941 */ /* 0x000fea0003800000 */
.L_x_60:
        /* <DEDUP_REMOVED lines=9> */
[----:B------:R1:W4:Y:S01]  /*5c60*/  LDG.E.LTC128B.64 R26, desc[UR12][R22.64] ;  /* 0x0000000c161a7981 */ /* 0x000322000c1e1b20 */
[----:B------:R-:W-:Y:S05]  /*5c70*/  BRA `(.L_x_63) ;  /* 0x0000000000507947 */ /* 0x000fea0003800000 */
.L_x_50:
[----:B------:R-:W-:Y:S01]  /*5c80*/  ULDC UR4, c[0x0][0x214] ;  /* 0x0000850000047ab9 */ /* 0x000fe20000000800 */
[C---:B------:R-:W-:Y:S01]  /*5c90*/  VIADD R2, R38.reuse, 0x8 ;  /* 0x0000000826027836 */ /* 0x040fe20000000000 */
[----:B------:R-:W-:Y:S01]  /*5ca0*/  ISETP.GE.AND P4, PT, R37, UR4, PT ;  /* 0x0000000425007c0c */ /* 0x000fe2000bf86270 */
[----:B------:R-:W-:Y:S01]  /*5cb0*/  VIADD R0, R38, 0x9 ;  /* 0x0000000926007836 */ /* 0x000fe20000000000 */
[----:B------:R-:W-:Y:S02]  /*5cc0*/  IADD3 R6, P5, R22, R24, RZ ;  /* 0x0000001816067210 */ /* 0x000fe40007fbe0ff */
[----:B------:R-:W-:Y:S01]  /*5cd0*/  ISETP.LT.AND P3, PT, R2, UR6, !P4 ;  /* 0x0000000602007c0c */ /* 0x000fe2000e761270 */
[----:B------:R-:W-:Y:S01]  /*5ce0*/  VIADD R2, R38, 0xa ;  /* 0x0000000a26027836 */ /* 0x000fe20000000000 */
[----:B------:R-:W-:Y:S01]  /*5cf0*/  IADD3 R8, P0, R22, R6, RZ ;  /* 0x0000000616087210 */ /* 0x000fe20007f1e0ff */
[C---:B------:R-:W-:Y:S01]  /*5d00*/  IMAD.X R7, R23.reuse, 0x1, R25, P5 ;  /* 0x0000000117077824 */ /* 0x040fe200028e0619 */
[----:B------:R-:W-:Y:S01]  /*5d10*/  ISETP.LT.AND P2, PT, R0, UR6, !P4 ;  /* 0x0000000600007c0c */ /* 0x000fe2000e741270 */
[----:B------:R-:W-:Y:S01]  /*5d20*/  VIADD R0, R38, 0xb ;  /* 0x0000000b26007836 */ /* 0x000fe20000000000 */
[----:B------:R-:W-:Y:S01]  /*5d30*/  IADD3 R22, P5, R22, R8, RZ ;  /* 0x0000000816167210 */ /* 0x000fe20007fbe0ff */
[----:B------:R-:W-:Y:S01]  /*5d40*/  IMAD.X R9, R23, 0x1, R7, P0 ;  /* 0x0000000117097824 */ /* 0x000fe200000e0607 */
[----:B------:R-:W-:-:S02]  /*5d50*/  ISETP.LT.AND P0, PT, R2, UR6, !P4 ;  /* 0x0000000602007c0c */ /* 0x000fc4000e701270 */
[----:B------:R-:W-:Y:S01]  /*5d60*/  ISETP.LT.AND P4, PT, R0, UR6, !P4 ;  /* 0x0000000600007c0c */ /* 0x000fe2000e781270 */
[----:B------:R-:W-:Y:S02]  /*5d70*/  IMAD.X R23, R23, 0x1, R9, P5 ;  /* 0x0000000117177824 */ /* 0x000fe400028e0609 */
[----:B------:R2:W4:Y:S04]  /*5d80*/  @P3 LDG.E.LTC128B.64 R32, desc[UR12][R24.64] ;  /* 0x0000000c18203981 */ /* 0x000528000c1e1b20 */
[----:B------:R2:W4:Y:S04]  /*5d90*/  @P2 LDG.E.LTC128B.64 R30, desc[UR12][R6.64] ;  /* 0x0000000c061e2981 */ /* 0x000528000c1e1b20 */
[----:B------:R2:W4:Y:S04]  /*5da0*/  @P0 LDG.E.LTC128B.64 R28, desc[UR12][R8.64] ;  /* 0x0000000c081c0981 */ /* 0x000528000c1e1b20 */
[----:B------:R2:W4:Y:S02]  /*5db0*/  @P4 LDG.E.LTC128B.64 R26, desc[UR12][R22.64] ;  /* 0x0000000c161a4981 */ /* 0x000524000c1e1b20 */
.L_x_63:
[----:B------:R-:W-:Y:S05]  /*5dc0*/  BSYNC B1 ;  /* 0x0000000000017941 */ /* 0x000fea0003800000 */
.L_x_49:
[----:B------:R-:W-:Y:S06]  /*5dd0*/  BAR.SYNC.DEFER_BLOCKING 0x0 ;  /* 0x0000000000007b1d */ /* 0x000fec0000010000 */
[----:B-----5:R-:W-:Y:S04]  /*5de0*/  STS.128 [R36], R16 ;  /* 0x0000001024007388 */ /* 0x020fe80000000c00 */
[----:B------:R-:W-:Y:S01]  /*5df0*/  STS.128 [R36+0x40], R12 ;  /* 0x0000400c24007388 */ /* 0x000fe20000000c00 */
[----:B------:R-:W-:Y:S06]  /*5e00*/  BAR.SYNC.DEFER_BLOCKING 0x0 ;  /* 0x0000000000007b1d */ /* 0x000fec0000010000 */
[----:B------:R-:W3:Y:S04]  /*5e10*/  LDS.64 R2, [R35+UR8] ;  /* 0x0000000823027984 */ /* 0x000ee80008000a00 */
[----:B--2---:R-:W2:Y:S04]  /*5e20*/  LDS.64 R6, [R35+UR8+0x120] ;  /* 0x0001200823067984 */ /* 0x004ea80008000a00 */
[----:B------:R-:W1:Y:S04]  /*5e30*/  LDS.64 R8, [R35+UR8+0x240] ;  /* 0x0002400823087984 */ /* 0x000e680008000a00 */
[----:B------:R-:W1:Y:S01]  /*5e40*/  LDS.64 R10, [R35+UR8+0x360] ;  /* 0x00036008230a7984 */ /* 0x000e620008000a00 */
[----:B---3--:R-:W-:-:S02]  /*5e50*/  DMUL R2, R2, R56 ;  /* 0x0000003802027228 */ /* 0x008fc40000000000 */
[-C--:B--2---:R-:W-:Y:S02]  /*5e60*/  DMUL R6, R6, R56.reuse ;  /* 0x0000003806067228 */ /* 0x084fe40000000000 */
[----:B-1----:R-:W-:-:S04]  /*5e70*/  DMUL R8, R8, R56 ;  /* 0x0000003808087228 */ /* 0x002fc80000000000 */
[----:B----4-:R-:W-:Y:S02]  /*5e80*/  DFMA R2, R32, R54, R2 ;  /* 0x000000362002722b */ /* 0x010fe40000000002 */
[----:B------:R-:W-:Y:S02]  /*5e90*/  DMUL R56, R10, R56 ;  /* 0x000000380a387228 */ /* 0x000fe40000000000 */
[-C--:B------:R-:W-:Y:S02]  /*5ea0*/  DFMA R6, R30, R54.reuse, R6 ;  /* 0x000000361e06722b */ /* 0x080fe40000000006 */
[----:B------:R-:W-:-:S04]  /*5eb0*/  DFMA R8, R28, R54, R8 ;  /* 0x000000361c08722b */ /* 0x000fc80000000008 */
[----:B------:R-:W-:Y:S01]  /*5ec0*/  DFMA R54, R26, R54, R56 ;  /* 0x000000361a36722b */ /* 0x000fe20000000038 */
[----:B------:R-:W-:Y:S10]  /*5ed0*/  @!P1 BRA `(.L_x_64) ;  /* 0x0000000c00b49947 */ /* 0x000ff40003800000 */
[----:B------:R-:W-:Y:S01]  /*5ee0*/  IADD3 R10, P0, -R20, R4, RZ ;  /* 0x00000004140a7210 */ /* 0x000fe20007f1e1ff */
[----:B------:R-:W-:Y:S01]  /*5ef0*/  ULDC UR4, c[0x0][0x2b4] ;  /* 0x0000ad0000047ab9 */ /* 0x000fe20000000800 */
[----:B------:R-:W-:Y:S01]  /*5f00*/  BSSY B0, `(.L_x_65) ;  /* 0x0000030000007945 */ /* 0x000fe20003800000 */
[----:B------:R-:W-:Y:S02]  /*5f10*/  IMAD.U32 R14, RZ, RZ, UR4 ;  /* 0x00000004ff0e7e24 */ /* 0x000fe4000f8e00ff */
[----:B------:R-:W-:-:S05]  /*5f20*/  IMAD.X R11, R5, 0x1, ~R21, P0 ;  /* 0x00000001050b7824 */ /* 0x000fca00000e0e15 */
        /* <DEDUP_REMOVED lines=9> */
[----:B------:R-:W-:Y:S05]  /*5fc0*/  CALL.REL.NOINC `($__internal_0_$__cuda_sm20_div_u64) ;  /* 0x0000003000fc7944 */ /* 0x000fea0003c00000 */
[----:B------:R-:W-:Y:S01]  /*5fd0*/  IADD3 R12, P0, RZ, -R39, RZ ;  /* 0x80000027ff0c7210 */ /* 0x000fe20007f1e0ff */
[----:B------:R-:W-:Y:S02]  /*5fe0*/  ULDC.64 UR4, c[0x0][0x2b0] ;  /* 0x0000ac0000047ab9 */ /* 0x000fe40000000a00 */
[----:B------:R-:W-:Y:S02]  /*5ff0*/  MOV R0, UR4 ;  /* 0x0000000400007c02 */ /* 0x000fe40008000f00 */
[----:B------:R-:W-:Y:S02]  /*6000*/  IADD3.X R13, RZ, ~R40, RZ, P0, !PT ;  /* 0x80000028ff0d7210 */ /* 0x000fe400007fe4ff */
[----:B------:R-:W-:Y:S01]  /*6010*/  MOV R14, UR5 ;  /* 0x00000005000e7c02 */ /* 0x000fe20008000f00 */
[----:B------:R-:W-:-:S04]  /*6020*/  IMAD.WIDE.U32 R16, R12, R0, R10 ;  /* 0x000000000c107225 */ /* 0x000fc800078e000a */
[----:B------:R-:W-:Y:S01]  /*6030*/  IMAD R13, R13, R0, RZ ;  /* 0x000000000d0d7224 */ /* 0x000fe200078e02ff */
[----:B------:R-:W-:-:S03]  /*6040*/  MOV R11, R16 ;  /* 0x00000010000b7202 */ /* 0x000fc60000000f00 */
[----:B------:R-:W-:Y:S02]  /*6050*/  IMAD R12, R12, R14, R13 ;  /* 0x0000000e0c0c7224 */ /* 0x000fe400078e020d */
[----:B------:R-:W-:Y:S02]  /*6060*/  IMAD.MOV.U32 R13, RZ, RZ, R39 ;  /* 0x000000ffff0d7224 */ /* 0x000fe400078e0027 */
[----:B------:R-:W-:Y:S01]  /*6070*/  IMAD.IADD R12, R12, 0x1, R17 ;  /* 0x000000010c0c7824 */ /* 0x000fe200078e0211 */
[----:B------:R-:W-:Y:S05]  /*6080*/  BRA `(.L_x_67) ;  /* 0x00000000005c7947 */ /* 0x000fea0003800000 */
.L_x_66:
[----:B------:R-:W-:Y:S01]  /*6090*/  ULDC UR4, c[0x0][0x2b0] ;  /* 0x0000ac0000047ab9 */ /* 0x000fe20000000800 */
[----:B------:R-:W-:Y:S01]  /*60a0*/  IMAD.MOV.U32 R16, RZ, RZ, RZ ;  /* 0x000000ffff107224 */ /* 0x000fe200078e00ff */
[----:B------:R-:W-:Y:S02]  /*60b0*/  MOV R0, UR4 ;  /* 0x0000000400007c02 */ /* 0x000fe40008000f00 */
[----:B------:R-:W-:Y:S02]  /*60c0*/  MOV R12, RZ ;  /* 0x000000ff000c7202 */ /* 0x000fe40000000f00 */
[----:B------:R-:W1:Y:S01]  /*60d0*/  I2F.U32.RP R11, R0 ;  /* 0x00000000000b7306 */ /* 0x000e620000209000 */
[----:B------:R-:W-:-:S07]  /*60e0*/  ISETP.NE.U32.AND P0, PT, R0, RZ, PT ;  /* 0x000000ff0000720c */ /* 0x000fce0003f05070 */
[----:B-1----:R-:W1:Y:S02]  /*60f0*/  MUFU.RCP R11, R11 ;  /* 0x0000000b000b7308 */ /* 0x002e640000001000 */
[----:B-1----:R-:W-:-:S06]  /*6100*/  VIADD R11, R11, 0xffffffe ;  /* 0x0ffffffe0b0b7836 */ /* 0x002fcc0000000000 */
[----:B------:R-:W1:Y:S02]  /*6110*/  F2I.FTZ.U32.TRUNC.NTZ R17, R11 ;  /* 0x0000000b00117305 */ /* 0x000e64000021f000 */
[----:B-1----:R-:W-:-:S05]  /*6120*/  IMAD R13, R17, R0, RZ ;  /* 0x00000000110d7224 */ /* 0x002fca00078e02ff */
[----:B------:R-:W-:-:S05]  /*6130*/  IADD3 R13, -R13, RZ, RZ ;  /* 0x000000ff0d0d7210 */ /* 0x000fca0007ffe1ff */
        /* <DEDUP_REMOVED lines=12> */
.L_x_67:
[----:B------:R-:W-:Y:S05]  /*6200*/  BSYNC B0 ;  /* 0x0000000000007941 */ /* 0x000fea0003800000 */
.L_x_65:
[----:B------:R-:W-:Y:S01]  /*6210*/  ULDC.64 UR4, c[0x0][0x210] ;  /* 0x0000840000047ab9 */ /* 0x000fe20000000a00 */
[--C-:B------:R-:W-:Y:S01]  /*6220*/  SHF.R.U64 R11, R11, 0x3, R12.reuse ;  /* 0x000000030b0b7819 */ /* 0x100fe2000000120c */
[----:B------:R-:W-:Y:S01]  /*6230*/  VIADD R10, R38, 0x8 ;  /* 0x00000008260a7836 */ /* 0x000fe20000000000 */
[----:B------:R-:W-:Y:S01]  /*6240*/  ISETP.GE.AND P0, PT, R37, UR5, PT ;  /* 0x0000000525007c0c */ /* 0x000fe2000bf06270 */
[----:B------:R-:W-:Y:S01]  /*6250*/  BSSY B0, `(.L_x_68) ;  /* 0x0000037000007945 */ /* 0x000fe20003800000 */
[----:B------:R-:W-:Y:S02]  /*6260*/  ISETP.LE.U32.AND P1, PT, R13, R11, PT ;  /* 0x0000000b0d00720c */ /* 0x000fe40003f23070 */
[----:B------:R-:W-:Y:S02]  /*6270*/  SHF.R.U32.HI R12, RZ, 0x3, R12 ;  /* 0x00000003ff0c7819 */ /* 0x000fe4000001160c */
        /* <DEDUP_REMOVED lines=20> */
[----:B------:R-:W-:Y:S01]  /*63c0*/  ULDC.64 UR4, c[0x0][0x2b0] ;  /* 0x0000ac0000047ab9 */ /* 0x000fe20000000a00 */
[----:B------:R-:W-:Y:S01]  /*63d0*/  IMAD.MOV.U32 R4, RZ, RZ, R39 ;  /* 0x000000ffff047224 */ /* 0x000fe200078e0027 */
[----:B------:R-:W-:Y:S02]  /*63e0*/  MOV R0, UR4 ;  /* 0x0000000400007c02 */ /* 0x000fe40008000f00 */
[----:B------:R-:W-:Y:S02]  /*63f0*/  IADD3.X R3, RZ, ~R40, RZ, P1, !PT ;  /* 0x80000028ff037210 */ /* 0x000fe40000ffe4ff */
[----:B------:R-:W-:Y:S01]  /*6400*/  MOV R14, UR5 ;  /* 0x00000005000e7c02 */ /* 0x000fe20008000f00 */
[----:B------:R-:W-:-:S04]  /*6410*/  IMAD.WIDE.U32 R12, R2, R0, R12 ;  /* 0x00000000020c7225 */ /* 0x000fc800078e000c */
[----:B------:R-:W-:-:S04]  /*6420*/  IMAD R3, R3, R0, RZ ;  /* 0x0000000003037224 */ /* 0x000fc800078e02ff */
[----:B------:R-:W-:Y:S01]  /*6430*/  IMAD R3, R2, R14, R3 ;  /* 0x0000000e02037224 */ /* 0x000fe200078e0203 */
[----:B------:R-:W-:-:S03]  /*6440*/  MOV R2, R12 ;  /* 0x0000000c00027202 */ /* 0x000fc60000000f00 */
[----:B------:R-:W-:Y:S01]  /*6450*/  IMAD.IADD R3, R3, 0x1, R13 ;  /* 0x0000000103037824 */ /* 0x000fe200078e020d */
[----:B------:R-:W-:Y:S05]  /*6460*/  BRA `(.L_x_70) ;  /* 0x0000000000547947 */ /* 0x000fea0003800000 */
.L_x_69:
        /* <DEDUP_REMOVED lines=21> */
.L_x_70:
[----:B------:R-:W-:Y:S05]  /*65c0*/  BSYNC B0 ;  /* 0x0000000000007941 */ /* 0x000fea0003800000 */
.L_x_68:
        /* <DEDUP_REMOVED lines=37> */
.L_x_72:
        /* <DEDUP_REMOVED lines=20> */
.L_x_73:
[----:B------:R-:W-:Y:S05]  /*6960*/  BSYNC B0 ;  /* 0x0000000000007941 */ /* 0x000fea0003800000 */
.L_x_71:
        /* <DEDUP_REMOVED lines=24> */
[----:B-1----:R-:W-:Y:S05]  /*6af0*/  CALL.REL.NOINC `($__internal_0_$__cuda_sm20_div_u64) ;  /* 0x0000002800307944 */ /* 0x002fea0003c00000 */
        /* <DEDUP_REMOVED lines=10> */
.L_x_75:
[----:B------:R-:W2:Y:S01]  /*6ba0*/  I2F.U32.RP R6, R0 ;  /* 0x0000000000067306 */ /* 0x000ea20000209000 */
[----:B------:R-:W-:Y:S01]  /*6bb0*/  ISETP.NE.U32.AND P1, PT, R0, RZ, PT ;  /* 0x000000ff0000720c */ /* 0x000fe20003f25070 */
[----:B-1----:R-:W-:-:S06]  /*6bc0*/  IMAD.MOV.U32 R3, RZ, RZ, RZ ;  /* 0x000000ffff037224 */ /* 0x002fcc00078e00ff */
[----:B--2---:R-:W1:Y:S02]  /*6bd0*/  MUFU.RCP R6, R6 ;  /* 0x0000000600067308 */ /* 0x004e640000001000 */
[----:B-1----:R-:W-:-:S06]  /*6be0*/  IADD3 R6, R6, 0xffffffe, RZ ;  /* 0x0ffffffe06067810 */ /* 0x002fcc0007ffe0ff */
[----:B------:R-:W1:Y:S02]  /*6bf0*/  F2I.FTZ.U32.TRUNC.NTZ R7, R6 ;  /* 0x0000000600077305 */ /* 0x000e64000021f000 */
[----:B-1----:R-:W-:Y:S01]  /*6c00*/  IADD3 R2, RZ, -R7, RZ ;  /* 0x80000007ff027210 */ /* 0x002fe20007ffe0ff */
[----:B------:R-:W-:-:S04]  /*6c10*/  IMAD.MOV.U32 R6, RZ, RZ, RZ ;  /* 0x000000ffff067224 */ /* 0x000fc800078e00ff */
        /* <DEDUP_REMOVED lines=13> */
.L_x_76:
[----:B------:R-:W-:Y:S05]  /*6cf0*/  BSYNC B0 ;  /* 0x0000000000007941 */ /* 0x000fea0003800000 */
.L_x_74:
[----:B------:R-:W-:Y:S01]  /*6d00*/  VIADD R38, R38, 0xb ;  /* 0x0000000b26267836 */ /* 0x000fe20000000000 */
[--C-:B------:R-:W-:Y:S01]  /*6d10*/  SHF.R.U64 R0, R0, 0x3, R3.reuse ;  /* 0x0000000300007819 */ /* 0x100fe20000001203 */
        /* <DEDUP_REMOVED lines=9> */
.L_x_64:
[----:B------:R-:W-:Y:S01]  /*6db0*/  ULDC UR4, c[0x0][0x214] ;  /* 0x0000850000047ab9 */ /* 0x000fe20000000800 */
[C---:B------:R-:W-:Y:S01]  /*6dc0*/  VIADD R0, R38.reuse, 0x8 ;  /* 0x0000000826007836 */ /* 0x040fe20000000000 */
[----:B------:R-:W-:Y:S01]  /*6dd0*/  ISETP.GE.AND P0, PT, R37, UR4, PT ;  /* 0x0000000425007c0c */ /* 0x000fe2000bf06270 */
[C---:B------:R-:W-:Y:S01]  /*6de0*/  VIADD R10, R38.reuse, 0x9 ;  /* 0x00000009260a7836 */ /* 0x040fe20000000000 */
[----:B------:R-:W-:Y:S01]  /*6df0*/  ULDC.64 UR4, c[0x0][0x2b8] ;  /* 0x0000ae0000047ab9 */ /* 0x000fe20000000a00 */
[----:B------:R-:W-:Y:S01]  /*6e00*/  VIADD R38, R38, 0xa ;  /* 0x0000000a26267836 */ /* 0x000fe20000000000 */
[----:B------:R-:W-:Y:S02]  /*6e10*/  ISETP.LT.AND P3, PT, R0, UR6, !P0 ;  /* 0x0000000600007c0c */ /* 0x000fe4000c761270 */
[----:B------:R-:W-:Y:S02]  /*6e20*/  ISETP.LT.AND P2, PT, R10, UR6, !P0 ;  /* 0x000000060a007c0c */ /* 0x000fe4000c741270 */
[----:B------:R-:W-:-:S02]  /*6e30*/  IADD3 R10, P1, R4, UR4, RZ ;  /* 0x00000004040a7c10 */ /* 0x000fc4000ff3e0ff */
[----:B------:R-:W-:Y:S02]  /*6e40*/  ISETP.LT.AND P0, PT, R38, UR6, !P0 ;  /* 0x0000000626007c0c */ /* 0x000fe4000c701270 */
[----:B------:R-:W-:Y:S02]  /*6e50*/  IADD3.X R11, R5, UR5, RZ, P1, !PT ;  /* 0x00000005050b7c10 */ /* 0x000fe40008ffe4ff */
[----:B------:R-:W-:-:S03]  /*6e60*/  IADD3 R12, P1, R10, UR4, RZ ;  /* 0x000000040a0c7c10 */ /* 0x000fc6000ff3e0ff */
[----:B------:R1:W-:Y:S01]  /*6e70*/  @P3 STG.E.64 desc[UR12][R4.64], R2 ;  /* 0x0000000204003986 */ /* 0x0003e2000c101b0c */
[----:B------:R-:W-:-:S03]  /*6e80*/  IADD3.X R13, R11, UR5, RZ, P1, !PT ;  /* 0x000000050b0d7c10 */ /* 0x000fc60008ffe4ff */
[----:B------:R3:W-:Y:S04]  /*6e90*/  @P2 STG.E.64 desc[UR12][R10.64], R6 ;  /* 0x000000060a002986 */ /* 0x0007e8000c101b0c */
[----:B------:R3:W-:Y:S01]  /*6ea0*/  @P0 STG.E.64 desc[UR12][R12.64], R8 ;  /* 0x000000080c000986 */ /* 0x0007e2000c101b0c */
[----:B-1----:R-:W-:-:S04]  /*6eb0*/  IADD3 R2, P0, R12, UR4, RZ ;  /* 0x000000040c027c10 */ /* 0x002fc8000ff1e0ff */
[----:B------:R-:W-:Y:S01]  /*6ec0*/  IADD3.X R3, R13, UR5, RZ, P0, !PT ;  /* 0x000000050d037c10 */ /* 0x000fe200087fe4ff */
[----:B------:R-:W-:Y:S08]  /*6ed0*/  @!P4 BRA `(.L_x_77) ;  /* 0x0000002000acc947 */ /* 0x000ff00003800000 */
[----:B------:R1:W-:Y:S01]  /*6ee0*/  STG.E.64 desc[UR12][R2.64], R54 ;  /* 0x0000003602007986 */ /* 0x0003e2000c101b0c */
[----:B------:R-:W-:Y:S05]  /*6ef0*/  BRA `(.L_x_77) ;  /* 0x0000002000a47947 */ /* 0x000fea0003800000 */
.L_x_18:
[----:B------:R-:W-:Y:S01]  /*6f00*/  BAR.SYNC.DEFER_BLOCKING 0x0 ;  /* 0x0000000000007b1d */ /* 0x000fe20000010000 */
[----:B------:R-:W-:-:S07]  /*6f10*/  SHF.L.U32 R49, R49, 0x5, RZ ;  /* 0x0000000531317819 */ /* 0x000fce00000006ff */
[----:B------:R-:W4:Y:S01]  /*6f20*/  S2UR UR5, SR_CTAID.X ;  /* 0x00000000000579c3 */ /* 0x000f220000002500 */
[----:B------:R-:W-:Y:S01]  /*6f30*/  ULDC UR4, c[0x0][0x228] ;  /* 0x00008a0000047ab9 */ /* 0x000fe20000000800 */
[----:B------:R-:W-:Y:S01]  /*6f40*/  BSSY B1, `(.L_x_78) ;  /* 0x0000115000017945 */ /* 0x000fe20003800000 */
[----:B------:R-:W-:-:S04]  /*6f50*/  DEPBAR.LE SB5, 0x2 ;  /* 0x0000d0800000791a */ /* 0x000fc80000000000 */
[----:B------:R-:W-:Y:S04]  /*6f60*/  STS.128 [R36], R4 ;  /* 0x0000000424007388 */ /* 0x000fe80000000c00 */
[----:B------:R-:W-:Y:S01]  /*6f70*/  STS.128 [R36+0x40], R8 ;  /* 0x0000400824007388 */ /* 0x000fe20000000c00 */
[----:B----4-:R-:W-:Y:S01]  /*6f80*/  USHF.R.S32.HI UR4, URZ, UR4, UR5 ;  /* 0x000000043f047299 */ /* 0x010fe20008011405 */
[----:B------:R-:W-:Y:S03]  /*6f90*/  BAR.SYNC.DEFER_BLOCKING 0x0 ;  /* 0x0000000000007b1d */ /* 0x000fe60000010000 */
[----:B------:R-:W-:-:S06]  /*6fa0*/  ULEA UR4, UR4, 0x20, 0x5 ;  /* 0x0000002004047891 */ /* 0x000fcc000f8e283f */
[----:B------:R-:W-:Y:S01]  /*6fb0*/  ISETP.LT.AND P1, PT, R49, UR4, PT ;  /* 0x0000000431007c0c */ /* 0x000fe2000bf21270 */
[----:B------:R-:W4:Y:S04]  /*6fc0*/  LDS.64 R8, [R35+UR8] ;  /* 0x0000000823087984 */ /* 0x000f280008000a00 */
[----:B------:R-:W1:Y:S04]  /*6fd0*/  LDS.64 R6, [R35+UR8+0x120] ;  /* 0x0001200823067984 */ /* 0x000e680008000a00 */
[----:B------:R-:W2:Y:S04]  /*6fe0*/  LDS.64 R4, [R35+UR8+0x240] ;  /* 0x0002400823047984 */ /* 0x000ea80008000a00 */
[----:B------:R-:W3:Y:S01]  /*6ff0*/  LDS.64 R2, [R35+UR8+0x360] ;  /* 0x0003600823027984 */ /* 0x000ee20008000a00 */
[----:B----4-:R-:W-:-:S02]  /*7000*/  DMUL R8, R8, R56 ;  /* 0x0000003808087228 */ /* 0x010fc40000000000 */
[-C--:B-1----:R-:W-:Y:S02]  /*7010*/  DMUL R6, R6, R56.reuse ;  /* 0x0000003806067228 */ /* 0x082fe40000000000 */
[-C--:B--2---:R-:W-:Y:S02]  /*7020*/  DMUL R4, R4, R56.reuse ;  /* 0x0000003804047228 */ /* 0x084fe40000000000 */
[----:B---3--:R-:W-:Y:S01]  /*7030*/  DMUL R2, R2, R56 ;  /* 0x0000003802027228 */ /* 0x008fe20000000000 */
        /* <DEDUP_REMOVED lines=18> */
[----:B------:R-:W-:Y:S01]  /*7160*/  IADD3.X R11, RZ, ~R40, RZ, P0, !PT ;  /* 0x80000028ff0b7210 */ /* 0x000fe200007fe4ff */
[----:B------:R-:W-:Y:S01]  /*7170*/  IMAD.MOV.U32 R22, RZ, RZ, R62 ;  /* 0x000000ffff167224 */ /* 0x000fe200078e003e */
[----:B------:R-:W-:-:S03]  /*7180*/  MOV R24, UR5 ;  /* 0x0000000500187c02 */ /* 0x000fc60008000f00 */
[-C--:B------:R-:W-:Y:S02]  /*7190*/  IMAD R11, R11, R0.reuse, RZ ;  /* 0x000000000b0b7224 */ /* 0x080fe400078e02ff */
[----:B------:R-:W-:-:S04]  /*71a0*/  IMAD.WIDE.U32 R22, R10, R0, R22 ;  /* 0x000000000a167225 */ /* 0x000fc800078e0016 */
[----:B------:R-:W-:Y:S01]  /*71b0*/  IMAD R10, R10, R24, R11 ;  /* 0x000000180a0a7224 */ /* 0x000fe200078e020b */
[----:B------:R-:W-:Y:S01]  /*71c0*/  MOV R62, R22 ;  /* 0x00000016003e7202 */ /* 0x000fe20000000f00 */
[----:B------:R-:W-:-:S03]  /*71d0*/  IMAD.MOV.U32 R11, RZ, RZ, R39 ;  /* 0x000000ffff0b7224 */ /* 0x000fc600078e0027 */
[----:B------:R-:W-:Y:S01]  /*71e0*/  IADD3 R22, R23, R10, RZ ;  /* 0x0000000a17167210 */ /* 0x000fe20007ffe0ff */
[----:B------:R-:W-:Y:S05]  /*71f0*/  BRA `(.L_x_82) ;  /* 0x0000000000587947 */ /* 0x000fea0003800000 */
.L_x_81:
        /* <DEDUP_REMOVED lines=22> */
.L_x_82:
[----:B------:R-:W-:Y:S05]  /*7360*/  BSYNC B0 ;  /* 0x0000000000007941 */ /* 0x000fea0003800000 */
.L_x_80:
        /* <DEDUP_REMOVED lines=13> */
[----:B------:R-:W-:Y:S02]  /*7440*/  @P3 IMAD.MOV.U32 R26, RZ, RZ, R58 ;  /* 0x000000ffff1a3224 */ /* 0x000fe400078e003a */
[----:B------:R-:W-:Y:S02]  /*7450*/  @P3 IMAD.MOV.U32 R27, RZ, RZ, R59 ;  /* 0x000000ffff1b3224 */ /* 0x000fe400078e003b */
[----:B------:R-:W-:-:S03]  /*7460*/  IMAD.X R23, R11, 0x1, ~R21, P2 ;  /* 0x000000010b177824 */ /* 0x000fc600010e0e15 */
        /* <DEDUP_REMOVED lines=15> */
[----:B------:R-:W-:Y:S01]  /*7560*/  MOV R24, UR5 ;  /* 0x0000000500187c02 */ /* 0x000fe20008000f00 */
[----:B------:R-:W-:-:S04]  /*7570*/  IMAD.WIDE.U32 R26, R8, R0, R22 ;  /* 0x00000000081a7225 */ /* 0x000fc800078e0016 */
[----:B------:R-:W-:Y:S02]  /*7580*/  IMAD R9, R9, R0, RZ ;  /* 0x0000000009097224 */ /* 0x000fe400078e02ff */
[----:B------:R-:W-:Y:S02]  /*7590*/  IMAD.MOV.U32 R23, RZ, RZ, R39 ;  /* 0x000000ffff177224 */ /* 0x000fe400078e0027 */
[----:B------:R-:W-:Y:S01]  /*75a0*/  IMAD R9, R8, R24, R9 ;  /* 0x0000001808097224 */ /* 0x000fe200078e0209 */
[----:B------:R-:W-:-:S03]  /*75b0*/  MOV R8, R26 ;  /* 0x0000001a00087202 */ /* 0x000fc60000000f00 */
[----:B------:R-:W-:Y:S01]  /*75c0*/  IMAD.IADD R9, R9, 0x1, R27 ;  /* 0x0000000109097824 */ /* 0x000fe200078e021b */
[----:B------:R-:W-:Y:S05]  /*75d0*/  BRA `(.L_x_85) ;  /* 0x0000000000547947 */ /* 0x000fea0003800000 */
.L_x_84:
        /* <DEDUP_REMOVED lines=21> */
.L_x_85:
[----:B------:R-:W-:Y:S05]  /*7730*/  BSYNC B0 ;  /* 0x0000000000007941 */ /* 0x000fea0003800000 */
.L_x_83:
        /* <DEDUP_REMOVED lines=37> */
.L_x_87:
        /* <DEDUP_REMOVED lines=21> */
.L_x_88:
[----:B------:R-:W-:Y:S05]  /*7ae0*/  BSYNC B0 ;  /* 0x0000000000007941 */ /* 0x000fea0003800000 */
.L_x_86:
        /* <DEDUP_REMOVED lines=35> */
.L_x_90:
        /* <DEDUP_REMOVED lines=21> */
.L_x_91:
[----:B------:R-:W-:Y:S05]  /*7e70*/  BSYNC B0 ;  /* 0x0000000000007941 */ /* 0x000fea0003800000 */
.L_x_89:
        /* <DEDUP_REMOVED lines=11> */
.L_x_79:
[----:B------:R-:W-:Y:S01]  /*7f30*/  ULDC.64 UR6, c[0x0][0x210] ;  /* 0x0000840000067ab9 */ /* 0x000fe20000000a00 */
[C---:B------:R-:W-:Y:S01]  /*7f40*/  VIADD R0, R38.reuse, 0x1 ;  /* 0x0000000126007836 */ /* 0x040fe20000000000 */
[----:B------:R-:W-:Y:S01]  /*7f50*/  ISETP.GE.AND P0, PT, R37, UR7, PT ;  /* 0x0000000725007c0c */ /* 0x000fe2000bf06270 */
[----:B------:R-:W-:Y:S01]  /*7f60*/  ULDC.64 UR4, c[0x0][0x2b8] ;  /* 0x0000ae0000047ab9 */ /* 0x000fe20000000a00 */
[----:B------:R-:W-:Y:S01]  /*7f70*/  VIADD R10, R38, 0x2 ;  /* 0x00000002260a7836 */ /* 0x000fe20000000000 */
[----:B------:R-:W-:Y:S02]  /*7f80*/  IADD3 R22, P2, R58, UR4, RZ ;  /* 0x000000043a167c10 */ /* 0x000fe4000ff5e0ff */
[----:B------:R-:W-:Y:S02]  /*7f90*/  ISETP.LT.AND P4, PT, R38, UR6, !P0 ;  /* 0x0000000626007c0c */ /* 0x000fe4000c781270 */
[----:B------:R-:W-:Y:S01]  /*7fa0*/  ISETP.LT.AND P3, PT, R0, UR6, !P0 ;  /* 0x0000000600007c0c */ /* 0x000fe2000c761270 */
[----:B------:R-:W-:Y:S01]  /*7fb0*/  VIADD R0, R38, 0x3 ;  /* 0x0000000326007836 */ /* 0x000fe20000000000 */
        /* <DEDUP_REMOVED lines=13> */
.L_x_92:
[----:B------:R-:W-:Y:S05]  /*8090*/  BSYNC B1 ;  /* 0x0000000000017941 */ /* 0x000fea0003800000 */
.L_x_78:
[----:B------:R-:W-:Y:S01]  /*80a0*/  BAR.SYNC.DEFER_BLOCKING 0x0 ;  /* 0x0000000000007b1d */ /* 0x000fe20000010000 */
[----:B------:R-:W-:-:S05]  /*80b0*/  VIADD R0, R38, 0x8 ;  /* 0x0000000826007836 */ /* 0x000fca0000000000 */
[----:B------:R-:W-:Y:S02]  /*80c0*/  ULDC.64 UR4, c[0x0][0x2d0] ;  /* 0x0000b40000047ab9 */ /* 0x000fe40000000a00 */
[----:B-1----:R-:W-:-:S04]  /*80d0*/  IADD3 R8, P0, R58, UR4, RZ ;  /* 0x000000043a087c10 */ /* 0x002fc8000ff1e0ff */
[----:B------:R-:W-:Y:S01]  /*80e0*/  IADD3.X R9, R59, UR5, RZ, P0, !PT ;  /* 0x000000053b097c10 */ /* 0x000fe200087fe4ff */
[----:B-----5:R-:W-:Y:S04]  /*80f0*/  STS.128 [R36], R16 ;  /* 0x0000001024007388 */ /* 0x020fe80000000c00 */
[----:B------:R-:W-:Y:S01]  /*8100*/  STS.128 [R36+0x40], R12 ;  /* 0x0000400c24007388 */ /* 0x000fe20000000c00 */
[----:B------:R-:W-:Y:S06]  /*8110*/  BAR.SYNC.DEFER_BLOCKING 0x0 ;  /* 0x0000000000007b1d */ /* 0x000fec0000010000 */
[----:B--2---:R-:W1:Y:S04]  /*8120*/  LDS.64 R6, [R35+UR8] ;  /* 0x0000000823067984 */ /* 0x004e680008000a00 */
[----:B------:R-:W2:Y:S04]  /*8130*/  LDS.64 R4, [R35+UR8+0x120] ;  /* 0x0001200823047984 */ /* 0x000ea80008000a00 */
[----:B------:R-:W3:Y:S04]  /*8140*/  LDS.64 R2, [R35+UR8+0x240] ;  /* 0x0002400823027984 */ /* 0x000ee80008000a00 */
[----:B------:R-:W4:Y:S01]  /*8150*/  LDS.64 R10, [R35+UR8+0x360] ;  /* 0x00036008230a7984 */ /* 0x000f220008000a00 */
[----:B-1----:R-:W-:-:S02]  /*8160*/  DMUL R6, R6, R56 ;  /* 0x0000003806067228 */ /* 0x002fc40000000000 */
[-C--:B--2---:R-:W-:Y:S02]  /*8170*/  DMUL R4, R4, R56.reuse ;  /* 0x0000003804047228 */ /* 0x084fe40000000000 */
[-C--:B---3--:R-:W-:Y:S02]  /*8180*/  DMUL R2, R2, R56.reuse ;  /* 0x0000003802027228 */ /* 0x088fe40000000000 */
[----:B----4-:R-:W-:Y:S01]  /*8190*/  DMUL R56, R10, R56 ;  /* 0x000000380a387228 */ /* 0x010fe20000000000 */
        /* <DEDUP_REMOVED lines=28> */
.L_x_95:
        /* <DEDUP_REMOVED lines=23> */
.L_x_96:
[----:B------:R-:W-:Y:S05]  /*84d0*/  BSYNC B0 ;  /* 0x0000000000007941 */ /* 0x000fea0003800000 */
.L_x_94:
        /* <DEDUP_REMOVED lines=37> */
.L_x_98:
[----:B------:R-:W2:Y:S01]  /*8730*/  I2F.U32.RP R0, R14 ;  /* 0x0000000e00007306 */ /* 0x000ea20000209000 */
[----:B-1----:R-:W-:Y:S02]  /*8740*/  MOV R6, RZ ;  /* 0x000000ff00067202 */ /* 0x002fe40000000f00 */
[----:B------:R-:W-:-:S05]  /*8750*/  ISETP.NE.U32.AND P1, PT, R14, RZ, PT ;  /* 0x000000ff0e00720c */ /* 0x000fca0003f25070 */
[----:B--2---:R-:W1:Y:S02]  /*8760*/  MUFU.RCP R0, R0 ;  /* 0x0000000000007308 */ /* 0x004e640000001000 */
        /* <DEDUP_REMOVED lines=16> */
.L_x_99:
[----:B------:R-:W-:Y:S05]  /*8870*/  BSYNC B0 ;  /* 0x0000000000007941 */ /* 0x000fea0003800000 */
.L_x_97:
        /* <DEDUP_REMOVED lines=37> */
.L_x_101:
        /* <DEDUP_REMOVED lines=20> */
.L_x_102:
[----:B------:R-:W-:Y:S05]  /*8c10*/  BSYNC B0 ;  /* 0x0000000000007941 */ /* 0x000fea0003800000 */
.L_x_100:
        /* <DEDUP_REMOVED lines=35> */
.L_x_104:
[----:B-1----:R-:W1:Y:S01]  /*8e50*/  I2F.U32.RP R2, R14 ;  /* 0x0000000e00027306 */ /* 0x002e620000209000 */
[----:B------:R-:W-:-:S07]  /*8e60*/  ISETP.NE.U32.AND P1, PT, R14, RZ, PT ;  /* 0x000000ff0e00720c */ /* 0x000fce0003f25070 */
[----:B-1----:R-:W1:Y:S02]  /*8e70*/  MUFU.RCP R2, R2 ;  /* 0x0000000200027308 */ /* 0x002e640000001000 */
[----:B-1----:R-:W-:-:S06]  /*8e80*/  IADD3 R2, R2, 0xffffffe, RZ ;  /* 0x0ffffffe02027810 */ /* 0x002fcc0007ffe0ff */
[----:B------:R-:W1:Y:S02]  /*8e90*/  F2I.FTZ.U32.TRUNC.NTZ R3, R2 ;  /* 0x0000000200037305 */ /* 0x000e64000021f000 */
[----:B-1----:R-:W-:Y:S01]  /*8ea0*/  IMAD.MOV R0, RZ, RZ, -R3 ;  /* 0x000000ffff007224 */ /* 0x002fe200078e0a03 */
[----:B------:R-:W-:-:S03]  /*8eb0*/  MOV R2, RZ ;  /* 0x000000ff00027202 */ /* 0x000fc60000000f00 */
        /* <DEDUP_REMOVED lines=13> */
.L_x_105:
[----:B------:R-:W-:Y:S05]  /*8f90*/  BSYNC B0 ;  /* 0x0000000000007941 */ /* 0x000fea0003800000 */
.L_x_103:
        /* <DEDUP_REMOVED lines=11> */
.L_x_93:
[----:B------:R-:W-:Y:S01]  /*9050*/  ULDC UR4, c[0x0][0x214] ;  /* 0x0000850000047ab9 */ /* 0x000fe20000000800 */
[----:B------:R-:W-:Y:S01]  /*9060*/  VIADD R10, R38, 0x9 ;  /* 0x00000009260a7836 */ /* 0x000fe20000000000 */
[----:B------:R-:W-:Y:S01]  /*9070*/  ISETP.GE.AND P0, PT, R37, UR4, PT ;  /* 0x0000000425007c0c */ /* 0x000fe2000bf06270 */
[----:B------:R-:W-:Y:S02]  /*9080*/  ULDC.64 UR4, c[0x0][0x2b8] ;  /* 0x0000ae0000047ab9 */ /* 0x000fe40000000a00 */
[----:B------:R-:W-:Y:S02]  /*9090*/  IADD3 R12, P1, R8, UR4, RZ ;  /* 0x00000004080c7c10 */ /* 0x000fe4000ff3e0ff */
[----:B------:R-:W-:Y:S01]  /*90a0*/  ISETP.LT.AND P3, PT, R0, UR6, !P0 ;  /* 0x0000000600007c0c */ /* 0x000fe2000c761270 */
[----:B------:R-:W-:Y:S01]  /*90b0*/  VIADD R0, R38, 0xa ;  /* 0x0000000a26007836 */ /* 0x000fe20000000000 */
[----:B------:R-:W-:Y:S01]  /*90c0*/  ISETP.LT.AND P2, PT, R10, UR6, !P0 ;  /* 0x000000060a007c0c */ /* 0x000fe2000c741270 */
[----:B------:R-:W-:Y:S01]  /*90d0*/  VIADD R38, R38, 0xb ;  /* 0x0000000b26267836 */ /* 0x000fe20000000000 */
[----:B------:R-:W-:-:S02]  /*90e0*/  IADD3.X R13, R9, UR5, RZ, P1, !PT ;  /* 0x00000005090d7c10 */ /* 0x000fc40008ffe4ff */
[----:B------:R-:W-:Y:S02]  /*90f0*/  IADD3 R10, P4, R12, UR4, RZ ;  /* 0x000000040c0a7c10 */ /* 0x000fe4000ff9e0ff */
[----:B------:R-:W-:Y:S02]  /*9100*/  ISETP.LT.AND P1, PT, R0, UR6, !P0 ;  /* 0x0000000600007c0c */ /* 0x000fe4000c721270 */
[----:B------:R-:W-:Y:S02]  /*9110*/  ISETP.LT.AND P0, PT, R38, UR6, !P0 ;  /* 0x0000000626007c0c */ /* 0x000fe4000c701270 */
[----:B------:R-:W-:Y:S01]  /*9120*/  IADD3.X R11, R13, UR5, RZ, P4, !PT ;  /* 0x000000050d0b7c10 */ /* 0x000fe2000a7fe4ff */
[----:B------:R1:W-:Y:S01]  /*9130*/  @P3 STG.E.64 desc[UR12][R8.64], R6 ;  /* 0x0000000608003986 */ /* 0x0003e2000c101b0c */
[----:B------:R-:W-:-:S03]  /*9140*/  IADD3 R14, P4, R10, UR4, RZ ;  /* 0x000000040a0e7c10 */ /* 0x000fc6000ff9e0ff */
[----:B------:R1:W-:Y:S01]  /*9150*/  @P2 STG.E.64 desc[UR12][R12.64], R4 ;  /* 0x000000040c002986 */ /* 0x0003e2000c101b0c */
[----:B------:R-:W-:-:S03]  /*9160*/  IADD3.X R15, R11, UR5, RZ, P4, !PT ;  /* 0x000000050b0f7c10 */ /* 0x000fc6000a7fe4ff */
[----:B------:R1:W-:Y:S04]  /*9170*/  @P1 STG.E.64 desc[UR12][R10.64], R2 ;  /* 0x000000020a001986 */ /* 0x0003e8000c101b0c */
[----:B------:R1:W-:Y:S02]  /*9180*/  @P0 STG.E.64 desc[UR12][R14.64], R56 ;  /* 0x000000380e000986 */ /* 0x0003e4000c101b0c */
.L_x_77:
[----:B------:R-:W-:Y:S05]  /*9190*/  BSYNC B2 ;  /* 0x0000000000027941 */ /* 0x000fea0003800000 */
.L_x_17:
[----:B-1----:R-:W1:Y:S08]  /*91a0*/  LDC R2, c[0x0][0x224] ;  /* 0x00008900ff027b82 */ /* 0x002e700000000800 */
[----:B------:R-:W4:Y:S01]  /*91b0*/  LDC R0, c[0x0][0x320] ;  /* 0x0000c800ff007b82 */ /* 0x000f220000000800 */
[----:B-1----:R-:W-:-:S04]  /*91c0*/  ISETP.GT.AND P0, PT, R2, 0x1, PT ;  /* 0x000000010200780c */ /* 0x002fc80003f04270 */
[----:B----4-:R-:W-:-:S13]  /*91d0*/  ISETP.EQ.AND P0, PT, R0, RZ, P0 ;  /* 0x000000ff0000720c */ /* 0x010fda0000702270 */
[----:B------:R-:W-:Y:S05]  /*91e0*/  @!P0 EXIT ;  /* 0x000000000000894d */ /* 0x000fea0003800000 */
[----:B------:R-:W1:Y:S01]  /*91f0*/  S2R R0, SR_TID.X ;  /* 0x0000000000007919 */ /* 0x000e620000002100 */
[----:B------:R-:W-:Y:S01]  /*9200*/  VIADD R3, R47, 0x1 ;  /* 0x000000012f037836 */ /* 0x000fe20000000000 */
[----:B------:R-:W-:Y:S04]  /*9210*/  BAR.SYNC.DEFER_BLOCKING 0x0 ;  /* 0x0000000000007b1d */ /* 0x000fe80000010000 */
[----:B------:R-:W-:-:S04]  /*9220*/  ISETP.NE.AND P1, PT, R3, R2, PT ;  /* 0x000000020300720c */ /* 0x000fc80003f25270 */
[----:B------:R-:W-:Y:S02]  /*9230*/  SEL R3, R3, RZ, P1 ;  /* 0x000000ff03037207 */ /* 0x000fe40000800000 */
[----:B-1----:R-:W-:-:S13]  /*9240*/  ISETP.GT.AND P0, PT, R0, RZ, PT ;  /* 0x000000ff0000720c */ /* 0x002fda0003f04270 */
[----:B------:R-:W-:Y:S05]  /*9250*/  @P0 EXIT ;  /* 0x000000000000094d */ /* 0x000fea0003800000 */
[----:B------:R-:W1:Y:S01]  /*9260*/  S2R R2, SR_CTAID.Y ;  /* 0x0000000000027919 */ /* 0x000e620000002600 */
[----:B------:R-:W4:Y:S01]  /*9270*/  S2UR UR5, SR_CTAID.X ;  /* 0x00000000000579c3 */ /* 0x000f220000002500 */
[----:B------:R-:W-:Y:S01]  /*9280*/  ULDC UR6, c[0x0][0x228] ;  /* 0x00008a0000067ab9 */ /* 0x000fe20000000800 */
[----:B------:R-:W-:Y:S02]  /*9290*/  UMOV UR4, 0xffffffff ;  /* 0xffffffff00047882 */ /* 0x000fe40000000000 */
[----:B------:R-:W-:-:S04]  /*92a0*/  USHF.L.U32 UR4, UR4, UR6, URZ ;  /* 0x0000000604047299 */ /* 0x000fc8000800063f */
[----:B------:R-:W3:Y:S08]  /*92b0*/  LDC R0, c[0x0][0x21c] ;  /* 0x00008700ff007b82 */ /* 0x000ef00000000800 */
[----:B--2---:R-:W2:Y:S01]  /*92c0*/  LDC.64 R4, c[0x0][0x370] ;  /* 0x0000dc00ff047b82 */ /* 0x004ea20000000a00 */
[----:B----4-:R-:W-:Y:S02]  /*92d0*/  ULOP3.LUT UR4, UR5, UR4, URZ, 0x30, !UPT ;  /* 0x0000000405047292 */ /* 0x010fe4000f8e303f */
[----:B------:R-:W-:Y:S01]  /*92e0*/  USHF.R.S32.HI UR5, URZ, UR6, UR5 ;  /* 0x000000063f057299 */ /* 0x000fe20008011405 */
[----:B-1----:R-:W-:-:S04]  /*92f0*/  SHF.L.U32 R2, R2, UR6, RZ ;  /* 0x0000000602027c19 */ /* 0x002fc800080006ff */
[----:B------:R-:W-:-:S05]  /*9300*/  IADD3 R2, R2, UR4, RZ ;  /* 0x0000000402027c10 */ /* 0x000fca000fffe0ff */
[----:B---3--:R-:W-:-:S04]  /*9310*/  IMAD R0, R2, R0, UR5 ;  /* 0x0000000502007e24 */ /* 0x008fc8000f8e0200 */
[----:B--2---:R-:W-:Y:S01]  /*9320*/  IMAD.WIDE R4, R0, 0x4, R4 ;  /* 0x0000000400047825 */ /* 0x004fe200078e0204 */
[----:B------:R-:W-:Y:S01]  /*9330*/  @!PT LDS RZ, [RZ] ;  /* 0x00000000fffff984 */ /* 0x000fe20000000800 */
[----:B------:R-:W-:Y:S01]  /*9340*/  @!PT LDS RZ, [RZ] ;  /* 0x00000000fffff984 */ /* 0x000fe20000000800 */
[----:B------:R-:W-:Y:S01]  /*9350*/  @!PT LDS RZ, [RZ] ;  /* 0x00000000fffff984 */ /* 0x000fe20000000800 */
[----:B------:R-:W-:Y:S01]  /*9360*/  @!PT LDS RZ, [RZ] ;  /* 0x00000000fffff984 */ /* 0x000fe20000000800 */
[----:B------:R-:W-:Y:S06]  /*9370*/  MEMBAR.ALL.GPU ;  /* 0x0000000000007992 */ /* 0x000fec000000a000 */
[----:B------:R-:W-:-:S00]  /*9380*/  ERRBAR ;  /* 0x00000000000079ab */ /* 0x000fc00000000000 */
[----:B------:R-:W-:Y:S06]  /*9390*/  CGAERRBAR ;  /* 0x00000000000075ab */ /* 0x000fec0000000000 */
[----:B------:R-:W-:Y:S01]  /*93a0*/  STG.E.STRONG.GPU desc[UR12][R4.64], R3 ;  /* 0x0000000304007986 */ /* 0x000fe2000c10f90c */
[----:B------:R-:W-:Y:S05]  /*93b0*/  EXIT ;  /* 0x000000000000794d */ /* 0x000fea0003800000 */
        .weak           $__internal_0_$__cuda_sm20_div_u64
        .type           $__internal_0_$__cuda_sm20_div_u64,@function
        .size           $__internal_0_$__cuda_sm20_div_u64,(.L_x_107 - $__internal_0_$__cuda_sm20_div_u64)
$__internal_0_$__cuda_sm20_div_u64:
[----:B------:R-:W-:Y:S01]  /*93c0*/  IMAD.MOV.U32 R42, RZ, RZ, R48 ;  /* 0x000000ffff2a7224 */ /* 0x000fe200078e0030 */
[----:B------:R-:W-:-:S04]  /*93d0*/  MOV R43, R46 ;  /* 0x0000002e002b7202 */ /* 0x000fc80000000f00 */
[----:B------:R-:W1:Y:S08]  /*93e0*/  I2F.U64.RP R41, R42 ;  /* 0x0000002a00297312 */ /* 0x000e700000309000 */
[----:B-1----:R-:W1:Y:S02]  /*93f0*/  MUFU.RCP R41, R41 ;  /* 0x0000002900297308 */ /* 0x002e640000001000 */
[----:B-1----:R-:W-:-:S06]  /*9400*/  VIADD R41, R41, 0x1ffffffe ;  /* 0x1ffffffe29297836 */ /* 0x002fcc0000000000 */
[----:B------:R-:W1:Y:S02]  /*9410*/  F2I.U64.TRUNC R70, R41 ;  /* 0x0000002900467311 */ /* 0x000e64000020d800 */
[----:B-1----:R-:W-:-:S04]  /*9420*/  IMAD.WIDE.U32 R68, R70, R48, RZ ;  /* 0x0000003046447225 */ /* 0x002fc800078e00ff */
[C---:B------:R-:W-:Y:S01]  /*9430*/  IMAD R42, R70.reuse, R46, R69 ;  /* 0x0000002e462a7224 */ /* 0x040fe200078e0245 */
[----:B------:R-:W-:Y:S01]  /*9440*/  IADD3 R43, P2, RZ, -R68, RZ ;  /* 0x80000044ff2b7210 */ /* 0x000fe20007f5e0ff */
[----:B------:R-:W-:Y:S02]  /*9450*/  IMAD.MOV.U32 R69, RZ, RZ, R70 ;  /* 0x000000ffff457224 */ /* 0x000fe400078e0046 */
[----:B------:R-:W-:Y:S02]  /*9460*/  IMAD R42, R71, R48, R42 ;  /* 0x00000030472a7224 */ /* 0x000fe400078e022a */
[----:B------:R-:W-:-:S03]  /*9470*/  IMAD.HI.U32 R68, R70, R43, RZ ;  /* 0x0000002b46447227 */ /* 0x000fc600078e00ff */
[----:B------:R-:W-:-:S05]  /*9480*/  IADD3.X R42, RZ, ~R42, RZ, P2, !PT ;  /* 0x8000002aff2a7210 */ /* 0x000fca00017fe4ff */
[----:B------:R-:W-:-:S04]  /*9490*/  IMAD.WIDE.U32 R68, P4, R70, R42, R68 ;  /* 0x0000002a46447225 */ /* 0x000fc80007880044 */
[C---:B------:R-:W-:Y:S02]  /*94a0*/  IMAD R41, R71.reuse, R42, RZ ;  /* 0x0000002a47297224 */ /* 0x040fe400078e02ff */
[----:B------:R-:W-:-:S04]  /*94b0*/  IMAD.HI.U32 R43, P3, R71, R43, R68 ;  /* 0x0000002b472b7227 */ /* 0x000fc80007860044 */
[----:B------:R-:W-:Y:S01]  /*94c0*/  IMAD.HI.U32 R42, R71, R42, RZ ;  /* 0x0000002a472a7227 */ /* 0x000fe200078e00ff */
[----:B------:R-:W-:-:S04]  /*94d0*/  IADD3 R69, P2, R41, R43, RZ ;  /* 0x0000002b29457210 */ /* 0x000fc80007f5e0ff */
[----:B------:R-:W-:Y:S01]  /*94e0*/  IADD3.X R42, R42, R71, RZ, P4, !PT ;  /* 0x000000472a2a7210 */ /* 0x000fe200027fe4ff */
[----:B------:R-:W-:-:S03]  /*94f0*/  IMAD.WIDE.U32 R70, R69, R48, RZ ;  /* 0x0000003045467225 */ /* 0x000fc600078e00ff */
[----:B------:R-:W-:Y:S01]  /*9500*/  IADD3.X R44, RZ, RZ, R42, P2, P3 ;  /* 0x000000ffff2c7210 */ /* 0x000fe200017e642a */
[----:B------:R-:W-:Y:S01]  /*9510*/  IMAD R42, R69, R46, R71 ;  /* 0x0000002e452a7224 */ /* 0x000fe200078e0247 */
[----:B------:R-:W-:-:S03]  /*9520*/  IADD3 R43, P2, RZ, -R70, RZ ;  /* 0x80000046ff2b7210 */ /* 0x000fc60007f5e0ff */
[----:B------:R-:W-:Y:S02]  /*9530*/  IMAD R42, R44, R48, R42 ;  /* 0x000000302c2a7224 */ /* 0x000fe400078e022a */
[----:B------:R-:W-:-:S04]  /*9540*/  IMAD.HI.U32 R68, R69, R43, RZ ;  /* 0x0000002b45447227 */ /* 0x000fc800078e00ff */
[----:B------:R-:W-:-:S04]  /*9550*/  IMAD.X R42, RZ, RZ, ~R42, P2 ;  /* 0x000000ffff2a7224 */ /* 0x000fc800010e0e2a */
[----:B------:R-:W-:-:S04]  /*9560*/  IMAD.WIDE.U32 R68, P4, R69, R42, R68 ;  /* 0x0000002a45447225 */ /* 0x000fc80007880044 */
[C---:B------:R-:W-:Y:S02]  /*9570*/  IMAD R41, R44.reuse, R42, RZ ;  /* 0x0000002a2c297224 */ /* 0x040fe400078e02ff */
[----:B------:R-:W-:-:S04]  /*9580*/  IMAD.HI.U32 R43, P3, R44, R43, R68 ;  /* 0x0000002b2c2b7227 */ /* 0x000fc80007860044 */
[----:B------:R-:W-:Y:S01]  /*9590*/  IMAD.HI.U32 R42, R44, R42, RZ ;  /* 0x0000002a2c2a7227 */ /* 0x000fe200078e00ff */
[----:B------:R-:W-:-:S03]  /*95a0*/  IADD3 R43, P2, R41, R43, RZ ;  /* 0x0000002b292b7210 */ /* 0x000fc60007f5e0ff */
[----:B------:R-:W-:Y:S01]  /*95b0*/  IMAD.MOV.U32 R69, RZ, RZ, RZ ;  /* 0x000000ffff457224 */ /* 0x000fe200078e00ff */
[----:B------:R-:W-:Y:S01]  /*95c0*/  IADD3.X R41, R42, R44, RZ, P4, !PT ;  /* 0x0000002c2a297210 */ /* 0x000fe200027fe4ff */
[----:B------:R-:W-:-:S03]  /*95d0*/  IMAD.HI.U32 R68, R43, R40, RZ ;  /* 0x000000282b447227 */ /* 0x000fc600078e00ff */
[----:B------:R-:W-:Y:S01]  /*95e0*/  IADD3.X R41, RZ, RZ, R41, P2, P3 ;  /* 0x000000ffff297210 */ /* 0x000fe200017e6429 */
[----:B------:R-:W-:-:S04]  /*95f0*/  IMAD.WIDE.U32 R42, R43, R39, R68 ;  /* 0x000000272b2a7225 */ /* 0x000fc800078e0044 */
[C---:B------:R-:W-:Y:S02]  /*9600*/  IMAD R50, R41.reuse, R39, RZ ;  /* 0x0000002729327224 */ /* 0x040fe400078e02ff */
[----:B------:R-:W-:-:S04]  /*9610*/  IMAD.HI.U32 R42, P3, R41, R40, R42 ;  /* 0x00000028292a7227 */ /* 0x000fc8000786002a */
[----:B------:R-:W-:Y:S01]  /*9620*/  IMAD.HI.U32 R41, R41, R39, RZ ;  /* 0x0000002729297227 */ /* 0x000fe200078e00ff */
[----:B------:R-:W-:-:S04]  /*9630*/  IADD3 R50, P2, R50, R42, RZ ;  /* 0x0000002a32327210 */ /* 0x000fc80007f5e0ff */
[----:B------:R-:W-:Y:S01]  /*9640*/  IADD3.X R41, R41, RZ, RZ, P3, !PT ;  /* 0x000000ff29297210 */ /* 0x000fe20001ffe4ff */
[----:B------:R-:W-:-:S04]  /*9650*/  IMAD.WIDE.U32 R42, R50, R48, RZ ;  /* 0x00000030322a7225 */ /* 0x000fc800078e00ff */
[----:B------:R-:W-:Y:S01]  /*9660*/  IMAD.X R49, RZ, RZ, R41, P2 ;  /* 0x000000ffff317224 */ /* 0x000fe200010e0629 */
[----:B------:R-:W-:Y:S01]  /*9670*/  IADD3 R40, P2, -R42, R40, RZ ;  /* 0x000000282a287210 */ /* 0x000fe20007f5e1ff */
[----:B------:R-:W-:-:S03]  /*9680*/  IMAD R41, R50, R46, R43 ;  /* 0x0000002e32297224 */ /* 0x000fc600078e022b */
[-C--:B------:R-:W-:Y:S01]  /*9690*/  ISETP.GE.U32.AND P4, PT, R40, R48.reuse, PT ;  /* 0x000000302800720c */ /* 0x080fe20003f86070 */
[----:B------:R-:W-:Y:S01]  /*96a0*/  IMAD R41, R49, R48, R41 ;  /* 0x0000003031297224 */ /* 0x000fe200078e0229 */
[----:B------:R-:W-:-:S04]  /*96b0*/  IADD3 R42, P3, -R48, R40, RZ ;  /* 0x00000028302a7210 */ /* 0x000fc80007f7e1ff */
[----:B------:R-:W-:Y:S02]  /*96c0*/  IADD3.X R39, ~R41, R39, RZ, P2, !PT ;  /* 0x0000002729277210 */ /* 0x000fe400017fe5ff */
[----:B------:R-:W-:Y:S02]  /*96d0*/  IADD3 R44, P2, R50, 0x1, RZ ;  /* 0x00000001322c7810 */ /* 0x000fe40007f5e0ff */
[C---:B------:R-:W-:Y:S01]  /*96e0*/  ISETP.GE.U32.AND.EX P4, PT, R39.reuse, R46, PT, P4 ;  /* 0x0000002e2700720c */ /* 0x040fe20003f86140 */
[----:B------:R-:W-:Y:S01]  /*96f0*/  IMAD.X R41, R39, 0x1, ~R46, P3 ;  /* 0x0000000127297824 */ /* 0x000fe200018e0e2e */
[----:B------:R-:W-:Y:S02]  /*9700*/  IADD3.X R43, RZ, R49, RZ, P2, !PT ;  /* 0x00000031ff2b7210 */ /* 0x000fe400017fe4ff */
[----:B------:R-:W-:Y:S02]  /*9710*/  SEL R44, R44, R50, P4 ;  /* 0x000000322c2c7207 */ /* 0x000fe40002000000 */
[----:B------:R-:W-:-:S02]  /*9720*/  SEL R42, R42, R40, P4 ;  /* 0x000000282a2a7207 */ /* 0x000fc40002000000 */
[----:B------:R-:W-:Y:S02]  /*9730*/  SEL R41, R41, R39, P4 ;  /* 0x0000002729297207 */ /* 0x000fe40002000000 */
[----:B------:R-:W-:Y:S02]  /*9740*/  SEL R43, R43, R49, P4 ;  /* 0x000000312b2b7207 */ /* 0x000fe40002000000 */
[----:B------:R-:W-:Y:S02]  /*9750*/  IADD3 R39, P3, R44, 0x1, RZ ;  /* 0x000000012c277810 */ /* 0x000fe40007f7e0ff */
[----:B------:R-:W-:Y:S02]  /*9760*/  ISETP.GE.U32.AND P4, PT, R42, R48, PT ;  /* 0x000000302a00720c */ /* 0x000fe40003f86070 */
[----:B------:R-:W-:Y:S01]  /*9770*/  ISETP.NE.U32.AND P2, PT, R48, RZ, PT ;  /* 0x000000ff3000720c */ /* 0x000fe20003f45070 */
[----:B------:R-:W-:Y:S01]  /*9780*/  IMAD.X R40, RZ, RZ, R43, P3 ;  /* 0x000000ffff287224 */ /* 0x000fe200018e062b */
[----:B------:R-:W-:-:S02]  /*9790*/  ISETP.GE.U32.AND.EX P4, PT, R41, R46, PT, P4 ;  /* 0x0000002e2900720c */ /* 0x000fc40003f86140 */
[----:B------:R-:W-:Y:S02]  /*97a0*/  MOV R42, R45 ;  /* 0x0000002d002a7202 */ /* 0x000fe40000000f00 */
[----:B------:R-:W-:Y:S01]  /*97b0*/  SEL R40, R40, R43, P4 ;  /* 0x0000002b28287207 */ /* 0x000fe20002000000 */
[----:B------:R-:W-:Y:S01]  /*97c0*/  IMAD.MOV.U32 R43, RZ, RZ, 0x0 ;  /* 0x00000000ff2b7424 */ /* 0x000fe200078e00ff */
[----:B------:R-:W-:Y:S02]  /*97d0*/  ISETP.NE.AND.EX P2, PT, R46, RZ, PT, P2 ;  /* 0x000000ff2e00720c */ /* 0x000fe40003f45320 */
[----:B------:R-:W-:Y:S02]  /*97e0*/  SEL R39, R39, R44, P4 ;  /* 0x0000002c27277207 */ /* 0x000fe40002000000 */
[----:B------:R-:W-:Y:S02]  /*97f0*/  SEL R40, R40, 0xffffffff, P2 ;  /* 0xffffffff28287807 */ /* 0x000fe40001000000 */
[----:B------:R-:W-:Y:S01]  /*9800*/  SEL R39, R39, 0xffffffff, P2 ;  /* 0xffffffff27277807 */ /* 0x000fe20001000000 */
[----:B------:R-:W-:Y:S06]  /*9810*/  RET.REL.NODEC R42 `(_ZN7cutlass6KernelINS_4gemm6kernel14RankKUniversalINS1_11threadblock13MmaMultistageINS1_9GemmShapeILi32ELi32ELi16EEENS_9transform11threadblock28PredicatedTileAccessIteratorINS_11MatrixShapeILi32ELi16EEEdNS_6layout11ColumnMajorELi1ENS8_31PitchLinearWarpStripedThreadMapINS_16PitchLinearShapeILi32ELi16EEELi128ENSG_ILi16ELi2EEELi1EEENS_5ArrayIdLi1ELb1EEELb0ENSD_9NoPermuteEEENS9_25RegularTileAccessIteratorISC_dNSD_43ColumnMajorTensorOpMultiplicandCongruous64bELi1ESJ_Li8EEELNS_4arch14CacheOperation4KindE0ENSA_INSB_ILi16ELi32EEEdNSD_8RowMajorELi0ESJ_SL_Lb0ESM_EENSO_ISU_dNSD_40RowMajorTensorOpMultiplicandCongruous64bELi0ESJ_Li8EEELST_0EdSV_NS4_9MmaPolicyINS1_4warp11MmaTensorOpINS6_ILi16ELi16ELi16EEEdSP_dSX_dSV_NS10_17MmaTensorOpPolicyINSR_3MmaINS6_ILi8ELi8ELi4EEELi32EdSV_dSE_dSV_NSR_13OpMultiplyAddEEENSB_ILi1ELi1EEEEELi1ELb0EbEENSB_ILi0ELi0EEES1B_Li1EEELi3ELNS1_23SharedMemoryClearOptionE0EbEENS_8epilogue11threadblock8EpilogueIS7_S1A_Li1ENS1G_27PredicatedTileIteratorBlas3INS1G_26OutputTileOptimalThreadMapINS1G_15OutputTileShapeILi32ELi8ELi2ELi1ELi1EEENS1K_ILi1ELi2ELi1ELi1ELi2EEELi128ELi1ELi64EEEdLNS_8BlasModeE1EEENS1F_4warp24FragmentIteratorTensorOpIS12_S15_dNSK_IdLi2ELb1EEESV_EENS1Q_20TileIteratorTensorOpIS12_S15_dSV_EENS1G_18SharedLoadIteratorINS1N_18CompactedThreadMapEdLi8EEENS1F_6thread17LinearCombinationIdLi1EddLNS1Z_9ScaleType4KindE0ELNS_15FloatRoundStyleE2EdEENSB_ILi0ELi4EEELi1ELi1EEENS4_30GemmIdentityThreadblockSwizzleILi1EEELNS_8FillModeE2EEEEEvNT_6ParamsE) ;  /* 0xffffff642af87950 */ /* 0x000fec0003c3ffff */
.L_x_106:
[----:B------:R-:W-:-:S00]  /*9820*/  BRA `(.L_x_106) ;  /* 0xfffffffc00fc7947 */ /* 0x000fc0000383ffff */
[----:B------:R-:W-:-:S00]  /*9830*/  NOP ;  /* 0x0000000000007918 */ /* 0x000fc00000000000 */
        /* <DEDUP_REMOVED lines=12> */
.L_x_107:


//--------------------- .nv.shared._ZN7cutlass6KernelINS_4gemm6kernel14RankKUniversalINS1_11threadblock13MmaMultistageINS1_9GemmShapeILi32ELi32ELi16EEENS_9transform11threadblock28PredicatedTileAccessIteratorINS_11MatrixShapeILi32ELi16EEEdNS_6layout11ColumnMajorELi1ENS8_31PitchLinearWarpStripedThreadMapINS_16PitchLinearShapeILi32ELi16EEELi128ENSG_ILi16ELi2EEELi1EEENS_5ArrayIdLi1ELb1EEELb0ENSD_9NoPermuteEEENS9_25RegularTileAccessIteratorISC_dNSD_43ColumnMajorTensorOpMultiplicandCongruous64bELi1ESJ_Li8EEELNS_4arch14CacheOperation4KindE0ENSA_INSB_ILi16ELi32EEEdNSD_8RowMajorELi0ESJ_SL_Lb0ESM_EENSO_ISU_dNSD_40RowMajorTensorOpMultiplicandCongruous64bELi0ESJ_Li8EEELST_0EdSV_NS4_9MmaPolicyINS1_4warp11MmaTensorOpINS6_ILi16ELi16ELi16EEEdSP_dSX_dSV_NS10_17MmaTensorOpPolicyINSR_3MmaINS6_ILi8ELi8ELi4EEELi32EdSV_dSE_dSV_NSR_13OpMultiplyAddEEENSB_ILi1ELi1EEEEELi1ELb0EbEENSB_ILi0ELi0EEES1B_Li1EEELi3ELNS1_23SharedMemoryClearOptionE0EbEENS_8epilogue11threadblock8EpilogueIS7_S1A_Li1ENS1G_27PredicatedTileIteratorBlas3INS1G_26OutputTileOptimalThreadMapINS1G_15OutputTileShapeILi32ELi8ELi2ELi1ELi1EEENS1K_ILi1ELi2ELi1ELi1ELi2EEELi128ELi1ELi64EEEdLNS_8BlasModeE1EEENS1F_4warp24FragmentIteratorTensorOpIS12_S15_dNSK_IdLi2ELb1EEESV_EENS1Q_20TileIteratorTensorOpIS12_S15_dSV_EENS1G_18SharedLoadIteratorINS1N_18CompactedThreadMapEdLi8EEENS1F_6thread17LinearCombinationIdLi1EddLNS1Z_9ScaleType4KindE0ELNS_15FloatRoundStyleE2EdEENSB_ILi0ELi4EEELi1ELi1EEENS4_30GemmIdentityThreadblockSwizzleILi1EEELNS_8FillModeE2EEEEEvNT_6ParamsE --------------------------
	.section	.nv.shared._ZN7cutlass6KernelINS_4gemm6kernel14RankKUniversalINS1_11threadblock13MmaMultistageINS1_9GemmShapeILi32ELi32ELi16EEENS_9transform11threadblock28PredicatedTileAccessIteratorINS_11MatrixShapeILi32ELi16EEEdNS_6layout11ColumnMajorELi1ENS8_31PitchLinearWarpStripedThreadMapINS_16PitchLinearShapeILi32ELi16EEELi128ENSG_ILi16ELi2EEELi1EEENS_5ArrayIdLi1ELb1EEELb0ENSD_9NoPermuteEEENS9_25RegularTileAccessIteratorISC_dNSD_43ColumnMajorTensorOpMultiplicandCongruous64bELi1ESJ_Li8EEELNS_4arch14CacheOperation4KindE0ENSA_INSB_ILi16ELi32EEEdNSD_8RowMajorELi0ESJ_SL_Lb0ESM_EENSO_ISU_dNSD_40RowMajorTensorOpMultiplicandCongruous64bELi0ESJ_Li8EEELST_0EdSV_NS4_9MmaPolicyINS1_4warp11MmaTensorOpINS6_ILi16ELi16ELi16EEEdSP_dSX_dSV_NS10_17MmaTensorOpPolicyINSR_3MmaINS6_ILi8ELi8ELi4EEELi32EdSV_dSE_dSV_NSR_13OpMultiplyAddEEENSB_ILi1ELi1EEEEELi1ELb0EbEENSB_ILi0ELi0EEES1B_Li1EEELi3ELNS1_23SharedMemoryClearOptionE0EbEENS_8epilogue11threadblock8EpilogueIS7_S1A_Li1ENS1G_27PredicatedTileIteratorBlas3INS1G_26OutputTileOptimalThreadMapINS1G_15OutputTileShapeILi32ELi8ELi2ELi1ELi1EEENS1K_ILi1ELi2ELi1ELi1ELi2EEELi128ELi1ELi64EEEdLNS_8BlasModeE1EEENS1F_4warp24FragmentIteratorTensorOpIS12_S15_dNSK_IdLi2ELb1EEESV_EENS1Q_20TileIteratorTensorOpIS12_S15_dSV_EENS1G_18SharedLoadIteratorINS1N_18CompactedThreadMapEdLi8EEENS1F_6thread17LinearCombinationIdLi1EddLNS1Z_9ScaleType4KindE0ELNS_15FloatRoundStyleE2EdEENSB_ILi0ELi4EEELi1ELi1EEENS4_30GemmIdentityThreadblockSwizzleILi1EEELNS_8FillModeE2EEEEEvNT_6ParamsE,"aw",@nobits
	.sectionflags	@""
	.align	16
	.zero		1024


//--------------------- .nv.shared.reserved.0     --------------------------
	.section	.nv.shared.reserved.0,"aw",@nobits
	.weak		__nv_reservedSMEM_offset_0_alias
	.size		__nv_reservedSMEM_offset_0_alias, 0, 0
	.other		__nv_reservedSMEM_offset_0_alias,@"STO_CUDA_RESERVED_SHARED STV_DEFAULT"
__nv_reservedSMEM_offset_0_alias:
	.zero		0


//--------------------- .nv.global                --------------------------
	.section	.nv.global,"aw",@nobits
.nv.global:
	.type		_ZN39_INTERNAL_03148f2f_4_k_cu_02ab8d16_32244cute1_E,@object
	.size		_ZN39_INTERNAL_03148f2f_4_k_cu_02ab8d16_32244cute1_E,(_ZN39_INTERNAL_03148f2f_4_k_cu_02ab8d16_32244cuda3std3__45__cpo6cbeginE - _ZN39_INTERNAL_03148f2f_4_k_cu_02ab8d16_32244cute1_E)
_ZN39_INTERNAL_03148f2f_4_k_cu_02ab8d16_32244cute1_E:
	.zero		1
	.type		_ZN39_INTERNAL_03148f2f_4_k_cu_02ab8d16_32244cuda3std3__45__cpo6cbeginE,@object
	.size		_ZN39_INTERNAL_03148f2f_4_k_cu_02ab8d16_32244cuda3std3__45__cpo6cbeginE,(_ZN39_INTERNAL_03148f2f_4_k_cu_02ab8d16_32244cuda3std3__48in_placeE - _ZN39_INTERNAL_03148f2f_4_k_cu_02ab8d16_32244cuda3std3__45__cpo6cbeginE)
_ZN39_INTERNAL_03148f2f_4_k_cu_02ab8d16_32244cuda3std3__45__cpo6cbeginE:
	.zero		1
	.type		_ZN39_INTERNAL_03148f2f_4_k_cu_02ab8d16_32244cuda3std3__48in_placeE,@object
	.size		_ZN39_INTERNAL_03148f2f_4_k_cu_02ab8d16_32244cuda3std3__48in_placeE,(_ZN39_INTERNAL_03148f2f_4_k_cu_02ab8d16_32244cuda3std6ranges3__45__cpo9iter_moveE - _ZN39_INTERNAL_03148f2f_4_k_cu_02ab8d16_32244cuda3std3__48in_placeE)
_ZN39_INTERNAL_03148f2f_4_k_cu_02ab8d16_32244cuda3std3__48in_placeE:
	.zero		1
	.type		_ZN39_INTERNAL_03148f2f_4_k_cu_02ab8d16_32244cuda3std6ranges3__45__cpo9iter_moveE,@object
	.size		_ZN39_INTERNAL_03148f2f_4_k_cu_02ab8d16_32244cuda3std6ranges3__45__cpo9iter_moveE,(_ZN39_INTERNAL_03148f2f_4_k_cu_02ab8d16_32244cuda3std3__45__cpo5beginE - _ZN39_INTERNAL_03148f2f_4_k_cu_02ab8d16_32244cuda3std6ranges3__45__cpo9iter_moveE)
_ZN39_INTERNAL_03148f2f_4_k_cu_02ab8d16_32244cuda3std6ranges3__45__cpo9iter_moveE:
	.zero		1
	.type		_ZN39_INTERNAL_03148f2f_4_k_cu_02ab8d16_32244cuda3std3__45__cpo5beginE,@object
	.size		_ZN39_INTERNAL_03148f2f_4_k_cu_02ab8d16_32244cuda3std3__45__cpo5beginE,(_ZN39_INTERNAL_03148f2f_4_k_cu_02ab8d16_32244cuda3std3__441_GLOBAL__N__03148f2f_4_k_cu_02ab8d16_32246ignoreE - _ZN39_INTERNAL_03148f2f_4_k_cu_02ab8d16_32244cuda3std3__45__cpo5beginE)
_ZN39_INTERNAL_03148f2f_4_k_cu_02ab8d16_32244cuda3std3__45__cpo5beginE:
	.zero		1
	.type		_ZN39_INTERNAL_03148f2f_4_k_cu_02ab8d16_32244cuda3std3__441_GLOBAL__N__03148f2f_4_k_cu_02ab8d16_32246ignoreE,@object
	.size		_ZN39_INTERNAL_03148f2f_4_k_cu_02ab8d16_32244cuda3std3__441_GLOBAL__N__03148f2f_4_k_cu_02ab8d16_32246ignoreE,(_ZN39_INTERNAL_03148f2f_4_k_cu_02ab8d16_32244cute7productE - _ZN39_INTERNAL_03148f2f_4_k_cu_02ab8d16_32244cuda3std3__441_GLOBAL__N__03148f2f_4_k_cu_02ab8d16_32246ignoreE)
_ZN39_INTERNAL_03148f2f_4_k_cu_02ab8d16_32244cuda3std3__441_GLOBAL__N__03148f2f_4_k_cu_02ab8d16_32246ignoreE:
	.zero		1
	.type		_ZN39_INTERNAL_03148f2f_4_k_cu_02ab8d16_32244cute7productE,@object
	.size		_ZN39_INTERNAL_03148f2f_4_k_cu_02ab8d16_32244cute7productE,(_ZN39_INTERNAL_03148f2f_4_k_cu_02ab8d16_32244cuda3std3__45__cpo3endE - _ZN39_INTERNAL_03148f2f_4_k_cu_02ab8d16_32244cute7productE)
_ZN39_INTERNAL_03148f2f_4_k_cu_02ab8d16_32244cute7productE:
	.zero		1
	.type		_ZN39_INTERNAL_03148f2f_4_k_cu_02ab8d16_32244cuda3std3__45__cpo3endE,@object
	.size		_ZN39_INTERNAL_03148f2f_4_k_cu_02ab8d16_32244cuda3std3__45__cpo3endE,(_ZN39_INTERNAL_03148f2f_4_k_cu_02ab8d16_32244cuda3std3__419piecewise_constructE - _ZN39_INTERNAL_03148f2f_4_k_cu_02ab8d16_32244cuda3std3__45__cpo3endE)
_ZN39_INTERNAL_03148f2f_4_k_cu_02ab8d16_32244cuda3std3__45__cpo3endE:
	.zero		1
	.type		_ZN39_INTERNAL_03148f2f_4_k_cu_02ab8d16_32244cuda3std3__419piecewise_constructE,@object
	.size		_ZN39_INTERNAL_03148f2f_4_k_cu_02ab8d16_32244cuda3std3__419piecewise_constructE,(_ZN39_INTERNAL_03148f2f_4_k_cu_02ab8d16_32244cuda3std3__45__cpo4cendE - _ZN39_INTERNAL_03148f2f_4_k_cu_02ab8d16_32244cuda3std3__419piecewise_constructE)
_ZN39_INTERNAL_03148f2f_4_k_cu_02ab8d16_32244cuda3std3__419piecewise_constructE:
	.zero		1
	.type		_ZN39_INTERNAL_03148f2f_4_k_cu_02ab8d16_32244cuda3std3__45__cpo4cendE,@object
	.size		_ZN39_INTERNAL_03148f2f_4_k_cu_02ab8d16_32244cuda3std3__45__cpo4cendE,(_ZN39_INTERNAL_03148f2f_4_k_cu_02ab8d16_32244cuda3std6ranges3__45__cpo4swapE - _ZN39_INTERNAL_03148f2f_4_k_cu_02ab8d16_32244cuda3std3__45__cpo4cendE)
_ZN39_INTERNAL_03148f2f_4_k_cu_02ab8d16_32244cuda3std3__45__cpo4cendE:
	.zero		1
	.type		_ZN39_INTERNAL_03148f2f_4_k_cu_02ab8d16_32244cuda3std6ranges3__45__cpo4swapE,@object
	.size		_ZN39_INTERNAL_03148f2f_4_k_cu_02ab8d16_32244cuda3std6ranges3__45__cpo4swapE,(.L_7 - _ZN39_INTERNAL_03148f2f_4_k_cu_02ab8d16_32244cuda3std6ranges3__45__cpo4swapE)
_ZN39_INTERNAL_03148f2f_4_k_cu_02ab8d16_32244cuda3std6ranges3__45__cpo4swapE:
	.zero		1
.L_7:


//--------------------- .nv.constant0._ZN7cutlass6KernelINS_4gemm6kernel14RankKUniversalINS1_11threadblock13MmaMultistageINS1_9GemmShapeILi32ELi32ELi16EEENS_9transform11threadblock28PredicatedTileAccessIteratorINS_11MatrixShapeILi32ELi16EEEdNS_6layout11ColumnMajorELi1ENS8_31PitchLinearWarpStripedThreadMapINS_16PitchLinearShapeILi32ELi16EEELi128ENSG_ILi16ELi2EEELi1EEENS_5ArrayIdLi1ELb1EEELb0ENSD_9NoPermuteEEENS9_25RegularTileAccessIteratorISC_dNSD_43ColumnMajorTensorOpMultiplicandCongruous64bELi1ESJ_Li8EEELNS_4arch14CacheOperation4KindE0ENSA_INSB_ILi16ELi32EEEdNSD_8RowMajorELi0ESJ_SL_Lb0ESM_EENSO_ISU_dNSD_40RowMajorTensorOpMultiplicandCongruous64bELi0ESJ_Li8EEELST_0EdSV_NS4_9MmaPolicyINS1_4warp11MmaTensorOpINS6_ILi16ELi16ELi16EEEdSP_dSX_dSV_NS10_17MmaTensorOpPolicyINSR_3MmaINS6_ILi8ELi8ELi4EEELi32EdSV_dSE_dSV_NSR_13OpMultiplyAddEEENSB_ILi1ELi1EEEEELi1ELb0EbEENSB_ILi0ELi0EEES1B_Li1EEELi3ELNS1_23SharedMemoryClearOptionE0EbEENS_8epilogue11threadblock8EpilogueIS7_S1A_Li1ENS1G_27PredicatedTileIteratorBlas3INS1G_26OutputTileOptimalThreadMapINS1G_15OutputTileShapeILi32ELi8ELi2ELi1ELi1EEENS1K_ILi1ELi2ELi1ELi1ELi2EEELi128ELi1ELi64EEEdLNS_8BlasModeE1EEENS1F_4warp24FragmentIteratorTensorOpIS12_S15_dNSK_IdLi2ELb1EEESV_EENS1Q_20TileIteratorTensorOpIS12_S15_dSV_EENS1G_18SharedLoadIteratorINS1N_18CompactedThreadMapEdLi8EEENS1F_6thread17LinearCombinationIdLi1EddLNS1Z_9ScaleType4KindE0ELNS_15FloatRoundStyleE2EdEENSB_ILi0ELi4EEELi1ELi1EEENS4_30GemmIdentityThreadblockSwizzleILi1EEELNS_8FillModeE2EEEEEvNT_6ParamsE --------------------------
	.section	.nv.constant0._ZN7cutlass6KernelINS_4gemm6kernel14RankKUniversalINS1_11threadblock13MmaMultistageINS1_9GemmShapeILi32ELi32ELi16EEENS_9transform11threadblock28PredicatedTileAccessIteratorINS_11MatrixShapeILi32ELi16EEEdNS_6layout11ColumnMajorELi1ENS8_31PitchLinearWarpStripedThreadMapINS_16PitchLinearShapeILi32ELi16EEELi128ENSG_ILi16ELi2EEELi1EEENS_5ArrayIdLi1ELb1EEELb0ENSD_9NoPermuteEEENS9_25RegularTileAccessIteratorISC_dNSD_43ColumnMajorTensorOpMultiplicandCongruous64bELi1ESJ_Li8EEELNS_4arch14CacheOperation4KindE0ENSA_INSB_ILi16ELi32EEEdNSD_8RowMajorELi0ESJ_SL_Lb0ESM_EENSO_ISU_dNSD_40RowMajorTensorOpMultiplicandCongruous64bELi0ESJ_Li8EEELST_0EdSV_NS4_9MmaPolicyINS1_4warp11MmaTensorOpINS6_ILi16ELi16ELi16EEEdSP_dSX_dSV_NS10_17MmaTensorOpPolicyINSR_3MmaINS6_ILi8ELi8ELi4EEELi32EdSV_dSE_dSV_NSR_13OpMultiplyAddEEENSB_ILi1ELi1EEEEELi1ELb0EbEENSB_ILi0ELi0EEES1B_Li1EEELi3ELNS1_23SharedMemoryClearOptionE0EbEENS_8epilogue11threadblock8EpilogueIS7_S1A_Li1ENS1G_27PredicatedTileIteratorBlas3INS1G_26OutputTileOptimalThreadMapINS1G_15OutputTileShapeILi32ELi8ELi2ELi1ELi1EEENS1K_ILi1ELi2ELi1ELi1ELi2EEELi128ELi1ELi64EEEdLNS_8BlasModeE1EEENS1F_4warp24FragmentIteratorTensorOpIS12_S15_dNSK_IdLi2ELb1EEESV_EENS1Q_20TileIteratorTensorOpIS12_S15_dSV_EENS1G_18SharedLoadIteratorINS1N_18CompactedThreadMapEdLi8EEENS1F_6thread17LinearCombinationIdLi1EddLNS1Z_9ScaleType4KindE0ELNS_15FloatRoundStyleE2EdEENSB_ILi0ELi4EEELi1ELi1EEENS4_30GemmIdentityThreadblockSwizzleILi1EEELNS_8FillModeE2EEEEEvNT_6ParamsE,"a",@progbits
	.sectionflags	@""
	.align	4
.nv.constant0._ZN7cutlass6KernelINS_4gemm6kernel14RankKUniversalINS1_11threadblock13MmaMultistageINS1_9GemmShapeILi32ELi32ELi16EEENS_9transform11threadblock28PredicatedTileAccessIteratorINS_11MatrixShapeILi32ELi16EEEdNS_6layout11ColumnMajorELi1ENS8_31PitchLinearWarpStripedThreadMapINS_16PitchLinearShapeILi32ELi16EEELi128ENSG_ILi16ELi2EEELi1EEENS_5ArrayIdLi1ELb1EEELb0ENSD_9NoPermuteEEENS9_25RegularTileAccessIteratorISC_dNSD_43ColumnMajorTensorOpMultiplicandCongruous64bELi1ESJ_Li8EEELNS_4arch14CacheOperation4KindE0ENSA_INSB_ILi16ELi32EEEdNSD_8RowMajorELi0ESJ_SL_Lb0ESM_EENSO_ISU_dNSD_40RowMajorTensorOpMultiplicandCongruous64bELi0ESJ_Li8EEELST_0EdSV_NS4_9MmaPolicyINS1_4warp11MmaTensorOpINS6_ILi16ELi16ELi16EEEdSP_dSX_dSV_NS10_17MmaTensorOpPolicyINSR_3MmaINS6_ILi8ELi8ELi4EEELi32EdSV_dSE_dSV_NSR_13OpMultiplyAddEEENSB_ILi1ELi1EEEEELi1ELb0EbEENSB_ILi0ELi0EEES1B_Li1EEELi3ELNS1_23SharedMemoryClearOptionE0EbEENS_8epilogue11threadblock8EpilogueIS7_S1A_Li1ENS1G_27PredicatedTileIteratorBlas3INS1G_26OutputTileOptimalThreadMapINS1G_15OutputTileShapeILi32ELi8ELi2ELi1ELi1EEENS1K_ILi1ELi2ELi1ELi1ELi2EEELi128ELi1ELi64EEEdLNS_8BlasModeE1EEENS1F_4warp24FragmentIteratorTensorOpIS12_S15_dNSK_IdLi2ELb1EEESV_EENS1Q_20TileIteratorTensorOpIS12_S15_dSV_EENS1G_18SharedLoadIteratorINS1N_18CompactedThreadMapEdLi8EEENS1F_6thread17LinearCombinationIdLi1EddLNS1Z_9ScaleType4KindE0ELNS_15FloatRoundStyleE2EdEENSB_ILi0ELi4EEELi1ELi1EEENS4_30GemmIdentityThreadblockSwizzleILi1EEELNS_8FillModeE2EEEEEvNT_6ParamsE:
	.zero		896


//--------------------- SYMBOLS --------------------------

	.type		.nv.reservedSmem.offset0,@object
	.size		.nv.reservedSmem.offset0,0x4
